	.target	sm_100a

	.elftype	@"ET_EXEC"


//--------------------- .note.nv.tkinfo           --------------------------
	.section	.note.nv.tkinfo,"",@"SHT_NOTE"
	.sectionflags	@"SHF_NOTE_NV_TKINFO"
	.tkinfo
        /*0018*/ 	.word	0x00000002
        /*0030*/ 	.string	""
        /*0030*/ 	.string	"ptxas"
        /*0030*/ 	.string	"Cuda compilation tools, release 13.0, V13.0.88"
        /*0030*/ 	.string	"Build cuda_13.0.r13.0/compiler.36424714_0"
        /*0030*/ 	.string	"-arch sm_100a -m 64 "



//--------------------- .note.nv.cuinfo           --------------------------
	.section	.note.nv.cuinfo,"",@"SHT_NOTE"
	.sectionflags	@"SHF_NOTE_NV_CUINFO"
        /*0018*/ 	.short	0x0002
        /*001a*/ 	.short	0x0064
        /*001c*/ 	.short	0x0082
	.zero		2


//--------------------- .nv.info                  --------------------------
	.section	.nv.info,"",@"SHT_CUDA_INFO"
	.align	4


	//----- nvinfo : EIATTR_REGCOUNT
	.align		4
        /*0000*/ 	.byte	0x04, 0x2f
        /*0002*/ 	.short	(.L_19 - .L_18)
	.align		4
.L_18:
        /*0004*/ 	.word	index@(_ZN7cutlass13device_kernelINS_4conv6kernel13ConvUniversalINS1_16ConvProblemShapeILNS1_8OperatorE0ELi2EEENS1_10collective14CollectiveConvINS1_47MainloopSm100TmaUmmaWarpSpecializedImplicitGemmILS5_0ELi6ELi2ELi1ELi2EN4cute5tupleIJNSA_1CILi1EEESD_SD_EEEEENSB_IJNSC_ILi128EEESG_NSB_IJNSC_ILi64EEEEEEEEENS_6half_tESK_NSA_8TiledMMAINSA_8MMA_AtomIJNSA_20SM100_MMA_F16BF16_SSISK_SK_fLi128ELi128ELNSA_4UMMA5MajorE0ELSP_0ELNSO_7ScaleInE0ELSQ_0EEEEEENSA_6LayoutISE_NSB_IJNSC_ILi0EEESU_SU_EEEEENSB_IJNSA_10UnderscoreESX_SX_EEEEENS7_6detail27Sm100ImplicitGemmTileTraitsINSA_20SM90_TMA_LOAD_IM2COLENSA_14ComposedLayoutINSA_7SwizzleILi3ELi4ELi3EEENSA_18smem_ptr_flag_bitsILi16EEENST_INSB_IJNSC_ILi8EEESH_EEENSB_IJSH_SD_EEEEEEEvEENS11_INSA_13SM90_TMA_LOADES1C_vEEEENS_8epilogue10collective18CollectiveEpilogueINS1H_23Sm100TmaWarpSpecializedILi4ELi2ELi32ELb1ELb0EEEJSJ_NSB_IJNST_ISG_SD_EENST_INSC_ILi32EEESD_EEEEESK_NSB_IJNSB_IJlllEEESD_SU_EEESK_S1R_NS1H_6fusion15FusionCallbacksIS1L_NS1S_17LinearCombinationISK_fSK_fLNS_15FloatRoundStyleE2EEESJ_S1P_JEEENSA_5SM1004TMEM4LOAD26SM100_TMEM_LOAD_32dp32b32xES12_NS13_INS14_ILi2ELi4ELi3EEES17_NST_INSB_IJS18_S1N_EEENSB_IJS1N_SD_EEEEEEENSA_39AutoVectorizingCopyWithAssumedAlignmentILi128EEENSA_21SM90_TMA_STORE_IM2COLES26_S28_S28_EEEvvEEEEvNT_6ParamsE)
        /*0008*/ 	.word	0x00000074


	//----- nvinfo : EIATTR_FRAME_SIZE
	.align		4
.L_19:
        /*000c*/ 	.byte	0x04, 0x11
        /*000e*/ 	.short	(.L_21 - .L_20)
	.align		4
.L_20:
        /*0010*/ 	.word	index@($__internal_2_$__cuda_sm10x_tcgen05_guardrail_trap_unallocated_columns_being_dealloced)
        /*0014*/ 	.word	0x00000008


	//----- nvinfo : EIATTR_FRAME_SIZE
	.align		4
.L_21:
        /*0018*/ 	.byte	0x04, 0x11
        /*001a*/ 	.short	(.L_23 - .L_22)
	.align		4
.L_22:
        /*001c*/ 	.word	index@($__internal_1_$__cuda_sm10x_tcgen05_guardrail_trap_phase_invalid_during_alloc)
        /*0020*/ 	.word	0x00000008


	//----- nvinfo : EIATTR_FRAME_SIZE
	.align		4
.L_23:
        /*0024*/ 	.byte	0x04, 0x11
        /*0026*/ 	.short	(.L_25 - .L_24)
	.align		4
.L_24:
        /*0028*/ 	.word	index@($__internal_0_$__cuda_sm10x_tcgen05_guardrail_trap_col_being_dealloced_not_returned_by_alloc)
        /*002c*/ 	.word	0x00000008


	//----- nvinfo : EIATTR_FRAME_SIZE
	.align		4
.L_25:
        /*0030*/ 	.byte	0x04, 0x11
        /*0032*/ 	.short	(.L_27 - .L_26)
	.align		4
.L_26:
        /*0034*/ 	.word	index@(_ZN7cutlass13device_kernelINS_4conv6kernel13ConvUniversalINS1_16ConvProblemShapeILNS1_8OperatorE0ELi2EEENS1_10collective14CollectiveConvINS1_47MainloopSm100TmaUmmaWarpSpecializedImplicitGemmILS5_0ELi6ELi2ELi1ELi2EN4cute5tupleIJNSA_1CILi1EEESD_SD_EEEEENSB_IJNSC_ILi128EEESG_NSB_IJNSC_ILi64EEEEEEEEENS_6half_tESK_NSA_8TiledMMAINSA_8MMA_AtomIJNSA_20SM100_MMA_F16BF16_SSISK_SK_fLi128ELi128ELNSA_4UMMA5MajorE0ELSP_0ELNSO_7ScaleInE0ELSQ_0EEEEEENSA_6LayoutISE_NSB_IJNSC_ILi0EEESU_SU_EEEEENSB_IJNSA_10UnderscoreESX_SX_EEEEENS7_6detail27Sm100ImplicitGemmTileTraitsINSA_20SM90_TMA_LOAD_IM2COLENSA_14ComposedLayoutINSA_7SwizzleILi3ELi4ELi3EEENSA_18smem_ptr_flag_bitsILi16EEENST_INSB_IJNSC_ILi8EEESH_EEENSB_IJSH_SD_EEEEEEEvEENS11_INSA_13SM90_TMA_LOADES1C_vEEEENS_8epilogue10collective18CollectiveEpilogueINS1H_23Sm100TmaWarpSpecializedILi4ELi2ELi32ELb1ELb0EEEJSJ_NSB_IJNST_ISG_SD_EENST_INSC_ILi32EEESD_EEEEESK_NSB_IJNSB_IJlllEEESD_SU_EEESK_S1R_NS1H_6fusion15FusionCallbacksIS1L_NS1S_17LinearCombinationISK_fSK_fLNS_15FloatRoundStyleE2EEESJ_S1P_JEEENSA_5SM1004TMEM4LOAD26SM100_TMEM_LOAD_32dp32b32xES12_NS13_INS14_ILi2ELi4ELi3EEES17_NST_INSB_IJS18_S1N_EEENSB_IJS1N_SD_EEEEEEENSA_39AutoVectorizingCopyWithAssumedAlignmentILi128EEENSA_21SM90_TMA_STORE_IM2COLES26_S28_S28_EEEvvEEEEvNT_6ParamsE)
        /*0038*/ 	.word	0x00000008


	//----- nvinfo : EIATTR_MIN_STACK_SIZE
	.align		4
.L_27:
        /*003c*/ 	.byte	0x04, 0x12
        /*003e*/ 	.short	(.L_29 - .L_28)
	.align		4
.L_28:
        /*0040*/ 	.word	index@(_ZN7cutlass13device_kernelINS_4conv6kernel13ConvUniversalINS1_16ConvProblemShapeILNS1_8OperatorE0ELi2EEENS1_10collective14CollectiveConvINS1_47MainloopSm100TmaUmmaWarpSpecializedImplicitGemmILS5_0ELi6ELi2ELi1ELi2EN4cute5tupleIJNSA_1CILi1EEESD_SD_EEEEENSB_IJNSC_ILi128EEESG_NSB_IJNSC_ILi64EEEEEEEEENS_6half_tESK_NSA_8TiledMMAINSA_8MMA_AtomIJNSA_20SM100_MMA_F16BF16_SSISK_SK_fLi128ELi128ELNSA_4UMMA5MajorE0ELSP_0ELNSO_7ScaleInE0ELSQ_0EEEEEENSA_6LayoutISE_NSB_IJNSC_ILi0EEESU_SU_EEEEENSB_IJNSA_10UnderscoreESX_SX_EEEEENS7_6detail27Sm100ImplicitGemmTileTraitsINSA_20SM90_TMA_LOAD_IM2COLENSA_14ComposedLayoutINSA_7SwizzleILi3ELi4ELi3EEENSA_18smem_ptr_flag_bitsILi16EEENST_INSB_IJNSC_ILi8EEESH_EEENSB_IJSH_SD_EEEEEEEvEENS11_INSA_13SM90_TMA_LOADES1C_vEEEENS_8epilogue10collective18CollectiveEpilogueINS1H_23Sm100TmaWarpSpecializedILi4ELi2ELi32ELb1ELb0EEEJSJ_NSB_IJNST_ISG_SD_EENST_INSC_ILi32EEESD_EEEEESK_NSB_IJNSB_IJlllEEESD_SU_EEESK_S1R_NS1H_6fusion15FusionCallbacksIS1L_NS1S_17LinearCombinationISK_fSK_fLNS_15FloatRoundStyleE2EEESJ_S1P_JEEENSA_5SM1004TMEM4LOAD26SM100_TMEM_LOAD_32dp32b32xES12_NS13_INS14_ILi2ELi4ELi3EEES17_NST_INSB_IJS18_S1N_EEENSB_IJS1N_SD_EEEEEEENSA_39AutoVectorizingCopyWithAssumedAlignmentILi128EEENSA_21SM90_TMA_STORE_IM2COLES26_S28_S28_EEEvvEEEEvNT_6ParamsE)
        /*0044*/ 	.word	0x00000008
.L_29:


//--------------------- .nv.compat                --------------------------
	.section	.nv.compat,"",@"SHT_CUDA_COMPAT_INFO"
	.align	4
        /*0000*/ 	.byte	0x02, 0x09, 0x01, 0x00, 0x02, 0x02, 0x02, 0x00, 0x02, 0x05, 0x05, 0x00, 0x03, 0x07, 0x01, 0x01
        /*0010*/ 	.byte	0x02, 0x03, 0x01, 0x00, 0x02, 0x06, 0x01, 0x00, 0x04, 0x0b, 0x08, 0x00, 0x09, 0x00, 0x00, 0x00
        /*0020*/ 	.byte	0x00, 0x00, 0x00, 0x00


//--------------------- .nv.info._ZN7cutlass13device_kernelINS_4conv6kernel13ConvUniversalINS1_16ConvProblemShapeILNS1_8OperatorE0ELi2EEENS1_10collective14CollectiveConvINS1_47MainloopSm100TmaUmmaWarpSpecializedImplicitGemmILS5_0ELi6ELi2ELi1ELi2EN4cute5tupleIJNSA_1CILi1EEESD_SD_EEEEENSB_IJNSC_ILi128EEESG_NSB_IJNSC_ILi64EEEEEEEEENS_6half_tESK_NSA_8TiledMMAINSA_8MMA_AtomIJNSA_20SM100_MMA_F16BF16_SSISK_SK_fLi128ELi128ELNSA_4UMMA5MajorE0ELSP_0ELNSO_7ScaleInE0ELSQ_0EEEEEENSA_6LayoutISE_NSB_IJNSC_ILi0EEESU_SU_EEEEENSB_IJNSA_10UnderscoreESX_SX_EEEEENS7_6detail27Sm100ImplicitGemmTileTraitsINSA_20SM90_TMA_LOAD_IM2COLENSA_14ComposedLayoutINSA_7SwizzleILi3ELi4ELi3EEENSA_18smem_ptr_flag_bitsILi16EEENST_INSB_IJNSC_ILi8EEESH_EEENSB_IJSH_SD_EEEEEEEvEENS11_INSA_13SM90_TMA_LOADES1C_vEEEENS_8epilogue10collective18CollectiveEpilogueINS1H_23Sm100TmaWarpSpecializedILi4ELi2ELi32ELb1ELb0EEEJSJ_NSB_IJNST_ISG_SD_EENST_INSC_ILi32EEESD_EEEEESK_NSB_IJNSB_IJlllEEESD_SU_EEESK_S1R_NS1H_6fusion15FusionCallbacksIS1L_NS1S_17LinearCombinationISK_fSK_fLNS_15FloatRoundStyleE2EEESJ_S1P_JEEENSA_5SM1004TMEM4LOAD26SM100_TMEM_LOAD_32dp32b32xES12_NS13_INS14_ILi2ELi4ELi3EEES17_NST_INSB_IJS18_S1N_EEENSB_IJS1N_SD_EEEEEEENSA_39AutoVectorizingCopyWithAssumedAlignmentILi128EEENSA_21SM90_TMA_STORE_IM2COLES26_S28_S28_EEEvvEEEEvNT_6ParamsE --------------------------
	.section	.nv.info._ZN7cutlass13device_kernelINS_4conv6kernel13ConvUniversalINS1_16ConvProblemShapeILNS1_8OperatorE0ELi2EEENS1_10collective14CollectiveConvINS1_47MainloopSm100TmaUmmaWarpSpecializedImplicitGemmILS5_0ELi6ELi2ELi1ELi2EN4cute5tupleIJNSA_1CILi1EEESD_SD_EEEEENSB_IJNSC_ILi128EEESG_NSB_IJNSC_ILi64EEEEEEEEENS_6half_tESK_NSA_8TiledMMAINSA_8MMA_AtomIJNSA_20SM100_MMA_F16BF16_SSISK_SK_fLi128ELi128ELNSA_4UMMA5MajorE0ELSP_0ELNSO_7ScaleInE0ELSQ_0EEEEEENSA_6LayoutISE_NSB_IJNSC_ILi0EEESU_SU_EEEEENSB_IJNSA_10UnderscoreESX_SX_EEEEENS7_6detail27Sm100ImplicitGemmTileTraitsINSA_20SM90_TMA_LOAD_IM2COLENSA_14ComposedLayoutINSA_7SwizzleILi3ELi4ELi3EEENSA_18smem_ptr_flag_bitsILi16EEENST_INSB_IJNSC_ILi8EEESH_EEENSB_IJSH_SD_EEEEEEEvEENS11_INSA_13SM90_TMA_LOADES1C_vEEEENS_8epilogue10collective18CollectiveEpilogueINS1H_23Sm100TmaWarpSpecializedILi4ELi2ELi32ELb1ELb0EEEJSJ_NSB_IJNST_ISG_SD_EENST_INSC_ILi32EEESD_EEEEESK_NSB_IJNSB_IJlllEEESD_SU_EEESK_S1R_NS1H_6fusion15FusionCallbacksIS1L_NS1S_17LinearCombinationISK_fSK_fLNS_15FloatRoundStyleE2EEESJ_S1P_JEEENSA_5SM1004TMEM4LOAD26SM100_TMEM_LOAD_32dp32b32xES12_NS13_INS14_ILi2ELi4ELi3EEES17_NST_INSB_IJS18_S1N_EEENSB_IJS1N_SD_EEEEEEENSA_39AutoVectorizingCopyWithAssumedAlignmentILi128EEENSA_21SM90_TMA_STORE_IM2COLES26_S28_S28_EEEvvEEEEvNT_6ParamsE,"",@"SHT_CUDA_INFO"
	.sectionflags	@""
	.align	4


	//----- nvinfo : EIATTR_CUDA_API_VERSION
	.align		4
        /*0000*/ 	.byte	0x04, 0x37
        /*0002*/ 	.short	(.L_31 - .L_30)
.L_30:
        /*0004*/ 	.word	0x00000082


	//----- nvinfo : EIATTR_KPARAM_INFO
	.align		4
.L_31:
        /*0008*/ 	.byte	0x04, 0x17
        /*000a*/ 	.short	(.L_33 - .L_32)
.L_32:
        /*000c*/ 	.word	0x00000000
        /*0010*/ 	.short	0x0000
        /*0012*/ 	.short	0x0000
        /*0014*/ 	.byte	0x00, 0xf0, 0x01, 0x20


	//----- nvinfo : EIATTR_AT_ENTRY_FRAGMENTS
	.align		4
.L_33:
        /*0018*/ 	.byte	0x04, 0x4f
        /*001a*/ 	.short	(.L_35 - .L_34)


	//   ....[0]....
.L_34:
        /*001c*/ 	.word	0x00000006


	//----- nvinfo : EIATTR_RESERVED_SMEM_USED
	.align		4
.L_35:
        /*0020*/ 	.byte	0x01, 0x41
	.zero		2


	//----- nvinfo : EIATTR_SPARSE_MMA_MASK
	.align		4
        /*0024*/ 	.byte	0x03, 0x50
        /*0026*/ 	.short	0x0000


	//----- nvinfo : EIATTR_TCGEN05_1CTA_USED
	.align		4
        /*0028*/ 	.byte	0x01, 0x51
	.zero		2


	//----- nvinfo : EIATTR_MAXREG_COUNT
	.align		4
        /*002c*/ 	.byte	0x03, 0x1b
        /*002e*/ 	.short	0x00ff


	//----- nvinfo : EIATTR_NUM_BARRIERS
	.align		4
        /*0030*/ 	.byte	0x02, 0x4c
        /*0032*/ 	.byte	0x07
	.zero		1


	//----- nvinfo : EIATTR_EXTERNS
	.align		4
        /*0034*/ 	.byte	0x04, 0x0f
        /*0036*/ 	.short	(.L_37 - .L_36)


	//   ....[0]....
	.align		4
.L_36:
        /*0038*/ 	.word	index@(__assertfail)


	//----- nvinfo : EIATTR_MERCURY_ISA_VERSION
	.align		4
.L_37:
        /*003c*/ 	.byte	0x03, 0x5f
        /*003e*/ 	.short	0x0101


	//----- nvinfo : EIATTR_INT_WARP_WIDE_INSTR_OFFSETS
	.align		4
        /*0040*/ 	.byte	0x04, 0x31
        /*0042*/ 	.short	(.L_39 - .L_38)


	//   ....[0]....
.L_38:
        /*0044*/ 	.word	0x00003a00


	//   ....[1]....
        /*0048*/ 	.word	0x00003a20


	//   ....[2]....
        /*004c*/ 	.word	0x00003a50


	//   ....[3]....
        /*0050*/ 	.word	0x00004510


	//   ....[4]....
        /*0054*/ 	.word	0x00004530


	//   ....[5]....
        /*0058*/ 	.word	0x00004640


	//   ....[6]....
        /*005c*/ 	.word	0x00004660


	//   ....[7]....
        /*0060*/ 	.word	0x000047c0


	//   ....[8]....
        /*0064*/ 	.word	0x000047e0


	//   ....[9]....
        /*0068*/ 	.word	0x00004a20


	//   ....[10]....
        /*006c*/ 	.word	0x00004a30


	//----- nvinfo : EIATTR_COOP_GROUP_MASK_REGIDS
	.align		4
.L_39:
        /*0070*/ 	.byte	0x04, 0x29
        /*0072*/ 	.short	(.L_41 - .L_40)


	//   ....[0]....
.L_40:
        /*0074*/ 	.word	0xffffffff


	//   ....[1]....
        /*0078*/ 	.word	0xffffffff


	//   ....[2]....
        /*007c*/ 	.word	0xffffffff


	//   ....[3]....
        /*0080*/ 	.word	0xffffffff


	//   ....[4]....
        /*0084*/ 	.word	0xffffffff


	//   ....[5]....
        /*0088*/ 	.word	0xffffffff


	//   ....[6]....
        /*008c*/ 	.word	0xffffffff


	//   ....[7]....
        /*0090*/ 	.word	0xffffffff


	//   ....[8]....
        /*0094*/ 	.word	0xffffffff


	//   ....[9]....
        /*0098*/ 	.word	0xffffffff


	//   ....[10]....
        /*009c*/ 	.word	0xffffffff


	//   ....[11]....
        /*00a0*/ 	.word	0xffffffff


	//----- nvinfo : EIATTR_COOP_GROUP_INSTR_OFFSETS
	.align		4
.L_41:
        /*00a4*/ 	.byte	0x04, 0x28
        /*00a6*/ 	.short	(.L_43 - .L_42)


	//   ....[0]....
.L_42:
        /*00a8*/ 	.word	0x000000a0


	//   ....[1]....
        /*00ac*/ 	.word	0x000004e0


	//   ....[2]....
        /*00b0*/ 	.word	0x00000690


	//   ....[3]....
        /*00b4*/ 	.word	0x00000830


	//   ....[4]....
        /*00b8*/ 	.word	0x00000930


	//   ....[5]....
        /*00bc*/ 	.word	0x00000a80


	//   ....[6]....
        /*00c0*/ 	.word	0x00002100


	//   ....[7]....
        /*00c4*/ 	.word	0x00002d70


	//   ....[8]....
        /*00c8*/ 	.word	0x00002f80


	//   ....[9]....
        /*00cc*/ 	.word	0x00002fb0


	//   ....[10]....
        /*00d0*/ 	.word	0x000038e0


	//   ....[11]....
        /*00d4*/ 	.word	0x00003b20


	//----- nvinfo : EIATTR_VRC_CTA_INIT_COUNT
	.align		4
.L_43:
        /*00d8*/ 	.byte	0x02, 0x4a
        /*00da*/ 	.byte	0x80
	.zero		1


	//----- nvinfo : EIATTR_SYSCALL_OFFSETS
	.align		4
        /*00dc*/ 	.byte	0x04, 0x46
        /*00de*/ 	.short	(.L_45 - .L_44)


	//   ....[0]....
.L_44:
        /*00e0*/ 	.word	0x00005600


	//   ....[1]....
        /*00e4*/ 	.word	0x000056f0


	//   ....[2]....
        /*00e8*/ 	.word	0x00005f30


	//   ....[3]....
        /*00ec*/ 	.word	0x00006bd0


	//   ....[4]....
        /*00f0*/ 	.word	0x00007830


	//   ....[5]....
        /*00f4*/ 	.word	0x00008480


	//----- nvinfo : EIATTR_MBARRIER_INSTR_OFFSETS
	.align		4
.L_45:
        /*00f8*/ 	.byte	0x04, 0x39
        /*00fa*/ 	.short	(.L_47 - .L_46)


	//   ....[0]....
.L_46:
        /*00fc*/ 	.word	0x000005c0
        /*0100*/ 	.word	0x000000ff
        /*0104*/ 	.word	0x00000000
        /*0108*/ 	.short	0x0100
        /*010a*/ 	.byte	0x05
	.zero		1


	//   ....[1]....
        /*010c*/ 	.word	0x000005d0
        /*0110*/ 	.word	0x000000ff
        /*0114*/ 	.word	0x00000030
        /*0118*/ 	.short	0x0100
        /*011a*/ 	.byte	0x05
	.zero		1


	//   ....[2]....
        /*011c*/ 	.word	0x000005e0
        /*0120*/ 	.word	0x000000ff
        /*0124*/ 	.word	0x00000008
        /*0128*/ 	.short	0x0100
        /*012a*/ 	.byte	0x05
	.zero		1


	//   ....[3]....
        /*012c*/ 	.word	0x000005f0
        /*0130*/ 	.word	0x000000ff
        /*0134*/ 	.word	0x00000038
        /*0138*/ 	.short	0x0100
        /*013a*/ 	.byte	0x05
	.zero		1


	//   ....[4]....
        /*013c*/ 	.word	0x00000600
        /*0140*/ 	.word	0x000000ff
        /*0144*/ 	.word	0x00000010
        /*0148*/ 	.short	0x0100
        /*014a*/ 	.byte	0x05
	.zero		1


	//   ....[5]....
        /*014c*/ 	.word	0x00000610
        /*0150*/ 	.word	0x000000ff
        /*0154*/ 	.word	0x00000040
        /*0158*/ 	.short	0x0100
        /*015a*/ 	.byte	0x05
	.zero		1


	//   ....[6]....
        /*015c*/ 	.word	0x00000620
        /*0160*/ 	.word	0x000000ff
        /*0164*/ 	.word	0x00000018
        /*0168*/ 	.short	0x0100
        /*016a*/ 	.byte	0x05
	.zero		1


	//   ....[7]....
        /*016c*/ 	.word	0x00000630
        /*0170*/ 	.word	0x000000ff
        /*0174*/ 	.word	0x00000048
        /*0178*/ 	.short	0x0100
        /*017a*/ 	.byte	0x05
	.zero		1


	//   ....[8]....
        /*017c*/ 	.word	0x00000640
        /*0180*/ 	.word	0x000000ff
        /*0184*/ 	.word	0x00000020
        /*0188*/ 	.short	0x0100
        /*018a*/ 	.byte	0x05
	.zero		1


	//   ....[9]....
        /*018c*/ 	.word	0x00000650
        /*0190*/ 	.word	0x000000ff
        /*0194*/ 	.word	0x00000050
        /*0198*/ 	.short	0x0100
        /*019a*/ 	.byte	0x05
	.zero		1


	//   ....[10]....
        /*019c*/ 	.word	0x00000660
        /*01a0*/ 	.word	0x000000ff
        /*01a4*/ 	.word	0x00000028
        /*01a8*/ 	.short	0x0100
        /*01aa*/ 	.byte	0x05
	.zero		1


	//   ....[11]....
        /*01ac*/ 	.word	0x00000670
        /*01b0*/ 	.word	0x000000ff
        /*01b4*/ 	.word	0x00000058
        /*01b8*/ 	.short	0x0100
        /*01ba*/ 	.byte	0x05
	.zero		1


	//   ....[12]....
        /*01bc*/ 	.word	0x000007a0
        /*01c0*/ 	.word	0x000000ff
        /*01c4*/ 	.word	0x00000060
        /*01c8*/ 	.short	0x0100
        /*01ca*/ 	.byte	0x07
	.zero		1


	//   ....[13]....
        /*01cc*/ 	.word	0x000007b0
        /*01d0*/ 	.word	0x000000ff
        /*01d4*/ 	.word	0x00000080
        /*01d8*/ 	.short	0x0100
        /*01da*/ 	.byte	0x07
	.zero		1


	//   ....[14]....
        /*01dc*/ 	.word	0x000007c0
        /*01e0*/ 	.word	0x000000ff
        /*01e4*/ 	.word	0x00000068
        /*01e8*/ 	.short	0x0100
        /*01ea*/ 	.byte	0x07
	.zero		1


	//   ....[15]....
        /*01ec*/ 	.word	0x000007d0
        /*01f0*/ 	.word	0x000000ff
        /*01f4*/ 	.word	0x00000088
        /*01f8*/ 	.short	0x0100
        /*01fa*/ 	.byte	0x07
	.zero		1


	//   ....[16]....
        /*01fc*/ 	.word	0x000007e0
        /*0200*/ 	.word	0x000000ff
        /*0204*/ 	.word	0x00000070
        /*0208*/ 	.short	0x0100
        /*020a*/ 	.byte	0x07
	.zero		1


	//   ....[17]....
        /*020c*/ 	.word	0x000007f0
        /*0210*/ 	.word	0x000000ff
        /*0214*/ 	.word	0x00000090
        /*0218*/ 	.short	0x0100
        /*021a*/ 	.byte	0x07
	.zero		1


	//   ....[18]....
        /*021c*/ 	.word	0x00000800
        /*0220*/ 	.word	0x000000ff
        /*0224*/ 	.word	0x00000078
        /*0228*/ 	.short	0x0100
        /*022a*/ 	.byte	0x07
	.zero		1


	//   ....[19]....
        /*022c*/ 	.word	0x00000810
        /*0230*/ 	.word	0x000000ff
        /*0234*/ 	.word	0x00000098
        /*0238*/ 	.short	0x0100
        /*023a*/ 	.byte	0x07
	.zero		1


	//   ....[20]....
        /*023c*/ 	.word	0x00000900
        /*0240*/ 	.word	0x000000ff
        /*0244*/ 	.word	0x000000a0
        /*0248*/ 	.short	0x0100
        /*024a*/ 	.byte	0x05
	.zero		1


	//   ....[21]....
        /*024c*/ 	.word	0x00000910
        /*0250*/ 	.word	0x000000ff
        /*0254*/ 	.word	0x000000a8
        /*0258*/ 	.short	0x0100
        /*025a*/ 	.byte	0x05
	.zero		1


	//   ....[22]....
        /*025c*/ 	.word	0x00000a50
        /*0260*/ 	.word	0x000000ff
        /*0264*/ 	.word	0x000000b0
        /*0268*/ 	.short	0x0100
        /*026a*/ 	.byte	0x05
	.zero		1


	//   ....[23]....
        /*026c*/ 	.word	0x00000a60
        /*0270*/ 	.word	0x000000ff
        /*0274*/ 	.word	0x000000b8
        /*0278*/ 	.short	0x0100
        /*027a*/ 	.byte	0x05
	.zero		1


	//   ....[24]....
        /*027c*/ 	.word	0x00000b90
        /*0280*/ 	.word	0x000000ff
        /*0284*/ 	.word	0x000000c0
        /*0288*/ 	.short	0x0100
        /*028a*/ 	.byte	0x07
	.zero		1


	//   ....[25]....
        /*028c*/ 	.word	0x00000ba0
        /*0290*/ 	.word	0x000000ff
        /*0294*/ 	.word	0x000000d0
        /*0298*/ 	.short	0x0100
        /*029a*/ 	.byte	0x07
	.zero		1


	//   ....[26]....
        /*029c*/ 	.word	0x00000bb0
        /*02a0*/ 	.word	0x000000ff
        /*02a4*/ 	.word	0x000000c8
        /*02a8*/ 	.short	0x0100
        /*02aa*/ 	.byte	0x07
	.zero		1


	//   ....[27]....
        /*02ac*/ 	.word	0x00000bc0
        /*02b0*/ 	.word	0x000000ff
        /*02b4*/ 	.word	0x000000d8
        /*02b8*/ 	.short	0x0100
        /*02ba*/ 	.byte	0x07
	.zero		1


	//   ....[28]....
        /*02bc*/ 	.word	0x00001500
        /*02c0*/ 	.word	0x000000ff
        /*02c4*/ 	.word	0x00000030
        /*02c8*/ 	.short	0x010a
        /*02ca*/ 	.byte	0x04
	.zero		1


	//   ....[29]....
        /*02cc*/ 	.word	0x000017c0
        /*02d0*/ 	.word	0x000000ff
        /*02d4*/ 	.word	0x00000030
        /*02d8*/ 	.short	0x010a
        /*02da*/ 	.byte	0x09
	.zero		1


	//   ....[30]....
        /*02dc*/ 	.word	0x00001930
        /*02e0*/ 	.word	0x000000ff
        /*02e4*/ 	.word	0x00000030
        /*02e8*/ 	.short	0x010a
        /*02ea*/ 	.byte	0x08
	.zero		1


	//   ....[31]....
        /*02ec*/ 	.word	0x00001ae0
        /*02f0*/ 	.word	0x000000ff
        /*02f4*/ 	.word	0x000000a8
        /*02f8*/ 	.short	0x0101
        /*02fa*/ 	.byte	0x16
	.zero		1


	//   ....[32]....
        /*02fc*/ 	.word	0x00001b10
        /*0300*/ 	.word	0x000000ff
        /*0304*/ 	.word	0x00000030
        /*0308*/ 	.short	0x010a
        /*030a*/ 	.byte	0x04
	.zero		1


	//   ....[33]....
        /*030c*/ 	.word	0x00001db0
        /*0310*/ 	.word	0x000000ff
        /*0314*/ 	.word	0x00000030
        /*0318*/ 	.short	0x010a
        /*031a*/ 	.byte	0x09
	.zero		1


	//   ....[34]....
        /*031c*/ 	.word	0x00001f20
        /*0320*/ 	.word	0x000000ff
        /*0324*/ 	.word	0x00000030
        /*0328*/ 	.short	0x010a
        /*032a*/ 	.byte	0x08
	.zero		1


	//   ....[35]....
        /*032c*/ 	.word	0x00002110
        /*0330*/ 	.word	0x000000ff
        /*0334*/ 	.word	0x000000b0
        /*0338*/ 	.short	0x010a
        /*033a*/ 	.byte	0x16
	.zero		1


	//   ....[36]....
        /*033c*/ 	.word	0x000021d0
        /*0340*/ 	.word	0x000000ff
        /*0344*/ 	.word	0x00000000
        /*0348*/ 	.short	0x0101
        /*034a*/ 	.byte	0x04
	.zero		1


	//   ....[37]....
        /*034c*/ 	.word	0x000026d0
        /*0350*/ 	.word	0x000000ff
        /*0354*/ 	.word	0x00000000
        /*0358*/ 	.short	0x010a
        /*035a*/ 	.byte	0x04
	.zero		1


	//   ....[38]....
        /*035c*/ 	.word	0x00002770
        /*0360*/ 	.word	0x000000ff
        /*0364*/ 	.word	0x00000000
        /*0368*/ 	.short	0x010a
        /*036a*/ 	.byte	0x04
	.zero		1


	//   ....[39]....
        /*036c*/ 	.word	0x00002810
        /*0370*/ 	.word	0x000000ff
        /*0374*/ 	.word	0x00000000
        /*0378*/ 	.short	0x010a
        /*037a*/ 	.byte	0x04
	.zero		1


	//   ....[40]....
        /*037c*/ 	.word	0x000028b0
        /*0380*/ 	.word	0x000000ff
        /*0384*/ 	.word	0x00000000
        /*0388*/ 	.short	0x010a
        /*038a*/ 	.byte	0x04
	.zero		1


	//   ....[41]....
        /*038c*/ 	.word	0x00002950
        /*0390*/ 	.word	0x000000ff
        /*0394*/ 	.word	0x00000000
        /*0398*/ 	.short	0x010a
        /*039a*/ 	.byte	0x04
	.zero		1


	//   ....[42]....
        /*039c*/ 	.word	0x00002a00
        /*03a0*/ 	.word	0x00000000
        /*03a4*/ 	.word	0x00000000
        /*03a8*/ 	.short	0x010a
        /*03aa*/ 	.byte	0xff
	.zero		1


	//   ....[43]....
        /*03ac*/ 	.word	0x00002b30
        /*03b0*/ 	.word	0x000000ff
        /*03b4*/ 	.word	0x000000b8
        /*03b8*/ 	.short	0x010a
        /*03ba*/ 	.byte	0x2d
	.zero		1


	//   ....[44]....
        /*03bc*/ 	.word	0x00002bd0
        /*03c0*/ 	.word	0x000000ff
        /*03c4*/ 	.word	0x000000b0
        /*03c8*/ 	.short	0x010a
        /*03ca*/ 	.byte	0x2d
	.zero		1


	//   ....[45]....
        /*03cc*/ 	.word	0x00002c70
        /*03d0*/ 	.word	0x000000ff
        /*03d4*/ 	.word	0x00000000
        /*03d8*/ 	.short	0x0101
        /*03da*/ 	.byte	0x06
	.zero		1


	//   ....[46]....
        /*03dc*/ 	.word	0x00002cb0
        /*03e0*/ 	.word	0x000000ff
        /*03e4*/ 	.word	0x000000b8
        /*03e8*/ 	.short	0x0106
        /*03ea*/ 	.byte	0x2d
	.zero		1


	//   ....[47]....
        /*03ec*/ 	.word	0x00002cf0
        /*03f0*/ 	.word	0x00000000
        /*03f4*/ 	.word	0x000000b8
        /*03f8*/ 	.short	0x010a
        /*03fa*/ 	.byte	0xff
	.zero		1


	//   ....[48]....
        /*03fc*/ 	.word	0x00003240
        /*0400*/ 	.word	0x000000ff
        /*0404*/ 	.word	0x000000b0
        /*0408*/ 	.short	0x010a
        /*040a*/ 	.byte	0x06
	.zero		1


	//   ....[49]....
        /*040c*/ 	.word	0x000032f0
        /*0410*/ 	.word	0x000000ff
        /*0414*/ 	.word	0x00000000
        /*0418*/ 	.short	0x0101
        /*041a*/ 	.byte	0x05
	.zero		1


	//   ....[50]....
        /*041c*/ 	.word	0x00003300
        /*0420*/ 	.word	0x000000ff
        /*0424*/ 	.word	0x000000d0
        /*0428*/ 	.short	0x010a
        /*042a*/ 	.byte	0x08
	.zero		1


	//   ....[51]....
        /*042c*/ 	.word	0x000033c0
        /*0430*/ 	.word	0x000000ff
        /*0434*/ 	.word	0x00000000
        /*0438*/ 	.short	0x010a
        /*043a*/ 	.byte	0x04
	.zero		1


	//   ....[52]....
        /*043c*/ 	.word	0x00003400
        /*0440*/ 	.word	0x000000ff
        /*0444*/ 	.word	0x00000000
        /*0448*/ 	.short	0x010a
        /*044a*/ 	.byte	0x07
	.zero		1


	//   ....[53]....
        /*044c*/ 	.word	0x00003530
        /*0450*/ 	.word	0x000000ff
        /*0454*/ 	.word	0x00000000
        /*0458*/ 	.short	0x010a
        /*045a*/ 	.byte	0x04
	.zero		1


	//   ....[54]....
        /*045c*/ 	.word	0x00003830
        /*0460*/ 	.word	0x000000ff
        /*0464*/ 	.word	0x00000000
        /*0468*/ 	.short	0x010a
        /*046a*/ 	.byte	0x05
	.zero		1


	//   ....[55]....
        /*046c*/ 	.word	0x000038c0
        /*0470*/ 	.word	0x000000ff
        /*0474*/ 	.word	0x00000000
        /*0478*/ 	.short	0x010a
        /*047a*/ 	.byte	0x07
	.zero		1


	//   ....[56]....
        /*047c*/ 	.word	0x00003de0
        /*0480*/ 	.word	0x000000ff
        /*0484*/ 	.word	0x000000b0
        /*0488*/ 	.short	0x010a
        /*048a*/ 	.byte	0x16
	.zero		1


	//   ....[57]....
        /*048c*/ 	.word	0x00003e80
        /*0490*/ 	.word	0x000000ff
        /*0494*/ 	.word	0x00000000
        /*0498*/ 	.short	0x0101
        /*049a*/ 	.byte	0x0f
	.zero		1


	//   ....[58]....
        /*049c*/ 	.word	0x000041a0
        /*04a0*/ 	.word	0x000000ff
        /*04a4*/ 	.word	0x000000a8
        /*04a8*/ 	.short	0x010a
        /*04aa*/ 	.byte	0x16
	.zero		1


	//   ....[59]....
        /*04ac*/ 	.word	0x00004380
        /*04b0*/ 	.word	0x000000ff
        /*04b4*/ 	.word	0x00000080
        /*04b8*/ 	.short	0x010a
        /*04ba*/ 	.byte	0x16
	.zero		1


	//   ....[60]....
        /*04bc*/ 	.word	0x000045f0
        /*04c0*/ 	.word	0x000000ff
        /*04c4*/ 	.word	0x00000060
        /*04c8*/ 	.short	0x010b
        /*04ca*/ 	.byte	0x16
	.zero		1


	//   ....[61]....
        /*04cc*/ 	.word	0x00004600
        /*04d0*/ 	.word	0x000000ff
        /*04d4*/ 	.word	0x00000000
        /*04d8*/ 	.short	0x0101
        /*04da*/ 	.byte	0x1f
	.zero		1


	//   ....[62]....
        /*04dc*/ 	.word	0x00004610
        /*04e0*/ 	.word	0x000000ff
        /*04e4*/ 	.word	0x00000088
        /*04e8*/ 	.short	0x010a
        /*04ea*/ 	.byte	0x16
	.zero		1


	//   ....[63]....
        /*04ec*/ 	.word	0x00004760
        /*04f0*/ 	.word	0x000000ff
        /*04f4*/ 	.word	0x00000068
        /*04f8*/ 	.short	0x010b
        /*04fa*/ 	.byte	0x16
	.zero		1


	//   ....[64]....
        /*04fc*/ 	.word	0x00004770
        /*0500*/ 	.word	0x000000ff
        /*0504*/ 	.word	0x00000000
        /*0508*/ 	.short	0x0101
        /*050a*/ 	.byte	0x1e
	.zero		1


	//   ....[65]....
        /*050c*/ 	.word	0x00004780
        /*0510*/ 	.word	0x000000ff
        /*0514*/ 	.word	0x00000090
        /*0518*/ 	.short	0x010a
        /*051a*/ 	.byte	0x16
	.zero		1


	//   ....[66]....
        /*051c*/ 	.word	0x00004900
        /*0520*/ 	.word	0x000000ff
        /*0524*/ 	.word	0x00000070
        /*0528*/ 	.short	0x010b
        /*052a*/ 	.byte	0x16
	.zero		1


	//   ....[67]....
        /*052c*/ 	.word	0x00004940
        /*0530*/ 	.word	0x000000ff
        /*0534*/ 	.word	0x00000000
        /*0538*/ 	.short	0x0101
        /*053a*/ 	.byte	0x2d
	.zero		1


	//   ....[68]....
        /*053c*/ 	.word	0x00004980
        /*0540*/ 	.word	0x000000ff
        /*0544*/ 	.word	0x00000098
        /*0548*/ 	.short	0x010a
        /*054a*/ 	.byte	0x16
	.zero		1


	//   ....[69]....
        /*054c*/ 	.word	0x00004b90
        /*0550*/ 	.word	0x000000ff
        /*0554*/ 	.word	0x00000078
        /*0558*/ 	.short	0x010b
        /*055a*/ 	.byte	0x16
	.zero		1


	//   ....[70]....
        /*055c*/ 	.word	0x00004bb0
        /*0560*/ 	.word	0x000000ff
        /*0564*/ 	.word	0x00000000
        /*0568*/ 	.short	0x0101
        /*056a*/ 	.byte	0x17
	.zero		1


	//   ....[71]....
        /*056c*/ 	.word	0x00004be0
        /*0570*/ 	.word	0x000000ff
        /*0574*/ 	.word	0x00000080
        /*0578*/ 	.short	0x010a
        /*057a*/ 	.byte	0x16
	.zero		1


	//   ....[72]....
        /*057c*/ 	.word	0x00004c00
        /*0580*/ 	.word	0x000000ff
        /*0584*/ 	.word	0x00000088
        /*0588*/ 	.short	0x010a
        /*058a*/ 	.byte	0x16
	.zero		1


	//   ....[73]....
        /*058c*/ 	.word	0x00004c20
        /*0590*/ 	.word	0x000000ff
        /*0594*/ 	.word	0x00000090
        /*0598*/ 	.short	0x010a
        /*059a*/ 	.byte	0x16
	.zero		1


	//   ....[74]....
        /*059c*/ 	.word	0x00004c60
        /*05a0*/ 	.word	0x00000000
        /*05a4*/ 	.word	0x00000098
        /*05a8*/ 	.short	0x010a
        /*05aa*/ 	.byte	0xff
	.zero		1


	//   ....[75]....
        /*05ac*/ 	.word	0x00004fc0
        /*05b0*/ 	.word	0x000000ff
        /*05b4*/ 	.word	0x000000b0
        /*05b8*/ 	.short	0x010a
        /*05ba*/ 	.byte	0x32
	.zero		1


	//   ....[76]....
        /*05bc*/ 	.word	0x000050e0
        /*05c0*/ 	.word	0x000000ff
        /*05c4*/ 	.word	0x00000000
        /*05c8*/ 	.short	0x0101
        /*05ca*/ 	.byte	0x04
	.zero		1


	//   ....[77]....
        /*05cc*/ 	.word	0x00005b70
        /*05d0*/ 	.word	0x000000ff
        /*05d4*/ 	.word	0x00000060
        /*05d8*/ 	.short	0x010a
        /*05da*/ 	.byte	0x32
	.zero		1


	//   ....[78]....
        /*05dc*/ 	.word	0x00005c30
        /*05e0*/ 	.word	0x00000040
        /*05e4*/ 	.word	0x000000c0
        /*05e8*/ 	.short	0x010a
        /*05ea*/ 	.byte	0xff
	.zero		1


	//   ....[79]....
        /*05ec*/ 	.word	0x00005d20
        /*05f0*/ 	.word	0x000000ff
        /*05f4*/ 	.word	0x00000060
        /*05f8*/ 	.short	0x010a
        /*05fa*/ 	.byte	0x32
	.zero		1


	//   ....[80]....
        /*05fc*/ 	.word	0x00005e10
        /*0600*/ 	.word	0x00000040
        /*0604*/ 	.word	0x000000c0
        /*0608*/ 	.short	0x010a
        /*060a*/ 	.byte	0xff
	.zero		1


	//   ....[81]....
        /*060c*/ 	.word	0x00006900
        /*0610*/ 	.word	0x00000000
        /*0614*/ 	.word	0x00000000
        /*0618*/ 	.short	0x0101
        /*061a*/ 	.byte	0xff
	.zero		1


	//   ....[82]....
        /*061c*/ 	.word	0x00006910
        /*0620*/ 	.word	0x00000002
        /*0624*/ 	.word	0x00000060
        /*0628*/ 	.short	0x010a
        /*062a*/ 	.byte	0xff
	.zero		1


	//   ....[83]....
        /*062c*/ 	.word	0x000069f0
        /*0630*/ 	.word	0x00000002
        /*0634*/ 	.word	0x00000060
        /*0638*/ 	.short	0x010a
        /*063a*/ 	.byte	0xff
	.zero		1


	//   ....[84]....
        /*063c*/ 	.word	0x00007560
        /*0640*/ 	.word	0x00000000
        /*0644*/ 	.word	0x00000000
        /*0648*/ 	.short	0x0101
        /*064a*/ 	.byte	0xff
	.zero		1


	//   ....[85]....
        /*064c*/ 	.word	0x00007580
        /*0650*/ 	.word	0x00000006
        /*0654*/ 	.word	0x00000060
        /*0658*/ 	.short	0x010a
        /*065a*/ 	.byte	0xff
	.zero		1


	//   ....[86]....
        /*065c*/ 	.word	0x00007650
        /*0660*/ 	.word	0x00000006
        /*0664*/ 	.word	0x00000060
        /*0668*/ 	.short	0x010a
        /*066a*/ 	.byte	0xff
	.zero		1


	//   ....[87]....
        /*066c*/ 	.word	0x000081b0
        /*0670*/ 	.word	0x00000000
        /*0674*/ 	.word	0x00000000
        /*0678*/ 	.short	0x0101
        /*067a*/ 	.byte	0xff
	.zero		1


	//   ....[88]....
        /*067c*/ 	.word	0x000081d0
        /*0680*/ 	.word	0x00000002
        /*0684*/ 	.word	0x00000060
        /*0688*/ 	.short	0x010a
        /*068a*/ 	.byte	0xff
	.zero		1


	//   ....[89]....
        /*068c*/ 	.word	0x000082a0
        /*0690*/ 	.word	0x00000002
        /*0694*/ 	.word	0x00000060
        /*0698*/ 	.short	0x010a
        /*069a*/ 	.byte	0xff
	.zero		1


	//   ....[90]....
        /*069c*/ 	.word	0x000085e0
        /*06a0*/ 	.word	0x000000ff
        /*06a4*/ 	.word	0x00000000
        /*06a8*/ 	.short	0x0101
        /*06aa*/ 	.byte	0x05
	.zero		1


	//   ....[91]....
        /*06ac*/ 	.word	0x00008e60
        /*06b0*/ 	.word	0x00000000
        /*06b4*/ 	.word	0x00000000
        /*06b8*/ 	.short	0x0101
        /*06ba*/ 	.byte	0xff
	.zero		1


	//   ....[92]....
        /*06bc*/ 	.word	0x000090a0
        /*06c0*/ 	.word	0x000000ff
        /*06c4*/ 	.word	0x00000000
        /*06c8*/ 	.short	0x0101
        /*06ca*/ 	.byte	0x04
	.zero		1


	//   ....[93]....
        /*06cc*/ 	.word	0x000090d0
        /*06d0*/ 	.word	0x00000002
        /*06d4*/ 	.word	0x00000030
        /*06d8*/ 	.short	0x010a
        /*06da*/ 	.byte	0xff
	.zero		1


	//   ....[94]....
        /*06dc*/ 	.word	0x00009130
        /*06e0*/ 	.word	0x00000002
        /*06e4*/ 	.word	0x00000030
        /*06e8*/ 	.short	0x010a
        /*06ea*/ 	.byte	0xff
	.zero		1


	//   ....[95]....
        /*06ec*/ 	.word	0x00009190
        /*06f0*/ 	.word	0x00000002
        /*06f4*/ 	.word	0x000000b0
        /*06f8*/ 	.short	0x010a
        /*06fa*/ 	.byte	0xff
	.zero		1


	//   ....[96]....
        /*06fc*/ 	.word	0x000091f0
        /*0700*/ 	.word	0x00000000
        /*0704*/ 	.word	0x00000000
        /*0708*/ 	.short	0x010a
        /*070a*/ 	.byte	0xff
	.zero		1


	//   ....[97]....
        /*070c*/ 	.word	0x00009250
        /*0710*/ 	.word	0x00000000
        /*0714*/ 	.word	0x00000000
        /*0718*/ 	.short	0x010a
        /*071a*/ 	.byte	0xff
	.zero		1


	//   ....[98]....
        /*071c*/ 	.word	0x000092b0
        /*0720*/ 	.word	0x00000000
        /*0724*/ 	.word	0x00000000
        /*0728*/ 	.short	0x010a
        /*072a*/ 	.byte	0xff
	.zero		1


	//   ....[99]....
        /*072c*/ 	.word	0x00009310
        /*0730*/ 	.word	0x00000000
        /*0734*/ 	.word	0x00000000
        /*0738*/ 	.short	0x010a
        /*073a*/ 	.byte	0xff
	.zero		1


	//   ....[100]....
        /*073c*/ 	.word	0x00009370
        /*0740*/ 	.word	0x00000000
        /*0744*/ 	.word	0x00000000
        /*0748*/ 	.short	0x010a
        /*074a*/ 	.byte	0xff
	.zero		1


	//   ....[101]....
        /*074c*/ 	.word	0x000093d0
        /*0750*/ 	.word	0x00000004
        /*0754*/ 	.word	0x000000b8
        /*0758*/ 	.short	0x010a
        /*075a*/ 	.byte	0xff
	.zero		1


	//   ....[102]....
        /*075c*/ 	.word	0x00009430
        /*0760*/ 	.word	0x00000004
        /*0764*/ 	.word	0x000000b0
        /*0768*/ 	.short	0x010a
        /*076a*/ 	.byte	0xff
	.zero		1


	//   ....[103]....
        /*076c*/ 	.word	0x00009490
        /*0770*/ 	.word	0x00000000
        /*0774*/ 	.word	0x000000b0
        /*0778*/ 	.short	0x010a
        /*077a*/ 	.byte	0xff
	.zero		1


	//   ....[104]....
        /*077c*/ 	.word	0x000094f0
        /*0780*/ 	.word	0x00000004
        /*0784*/ 	.word	0x000000d0
        /*0788*/ 	.short	0x010a
        /*078a*/ 	.byte	0xff
	.zero		1


	//   ....[105]....
        /*078c*/ 	.word	0x00009550
        /*0790*/ 	.word	0x00000000
        /*0794*/ 	.word	0x00000000
        /*0798*/ 	.short	0x010a
        /*079a*/ 	.byte	0xff
	.zero		1


	//   ....[106]....
        /*079c*/ 	.word	0x000095b0
        /*07a0*/ 	.word	0x00000000
        /*07a4*/ 	.word	0x00000000
        /*07a8*/ 	.short	0x010a
        /*07aa*/ 	.byte	0xff
	.zero		1


	//   ....[107]....
        /*07ac*/ 	.word	0x00009610
        /*07b0*/ 	.word	0x00000000
        /*07b4*/ 	.word	0x00000000
        /*07b8*/ 	.short	0x010a
        /*07ba*/ 	.byte	0xff
	.zero		1


	//   ....[108]....
        /*07bc*/ 	.word	0x00009670
        /*07c0*/ 	.word	0x00000000
        /*07c4*/ 	.word	0x000000b0
        /*07c8*/ 	.short	0x010a
        /*07ca*/ 	.byte	0xff
	.zero		1


	//   ....[109]....
        /*07cc*/ 	.word	0x000096d0
        /*07d0*/ 	.word	0x00000000
        /*07d4*/ 	.word	0x000000a8
        /*07d8*/ 	.short	0x010a
        /*07da*/ 	.byte	0xff
	.zero		1


	//   ....[110]....
        /*07dc*/ 	.word	0x00009730
        /*07e0*/ 	.word	0x00000000
        /*07e4*/ 	.word	0x00000080
        /*07e8*/ 	.short	0x010a
        /*07ea*/ 	.byte	0xff
	.zero		1


	//   ....[111]....
        /*07ec*/ 	.word	0x00009790
        /*07f0*/ 	.word	0x00000000
        /*07f4*/ 	.word	0x00000088
        /*07f8*/ 	.short	0x010a
        /*07fa*/ 	.byte	0xff
	.zero		1


	//   ....[112]....
        /*07fc*/ 	.word	0x000097f0
        /*0800*/ 	.word	0x00000000
        /*0804*/ 	.word	0x00000090
        /*0808*/ 	.short	0x010a
        /*080a*/ 	.byte	0xff
	.zero		1


	//   ....[113]....
        /*080c*/ 	.word	0x00009850
        /*0810*/ 	.word	0x00000000
        /*0814*/ 	.word	0x00000098
        /*0818*/ 	.short	0x010a
        /*081a*/ 	.byte	0xff
	.zero		1


	//   ....[114]....
        /*081c*/ 	.word	0x000098b0
        /*0820*/ 	.word	0x00000000
        /*0824*/ 	.word	0x00000080
        /*0828*/ 	.short	0x010a
        /*082a*/ 	.byte	0xff
	.zero		1


	//   ....[115]....
        /*082c*/ 	.word	0x00009910
        /*0830*/ 	.word	0x00000000
        /*0834*/ 	.word	0x00000088
        /*0838*/ 	.short	0x010a
        /*083a*/ 	.byte	0xff
	.zero		1


	//   ....[116]....
        /*083c*/ 	.word	0x00009970
        /*0840*/ 	.word	0x00000000
        /*0844*/ 	.word	0x00000090
        /*0848*/ 	.short	0x010a
        /*084a*/ 	.byte	0xff
	.zero		1


	//   ....[117]....
        /*084c*/ 	.word	0x000099d0
        /*0850*/ 	.word	0x00000000
        /*0854*/ 	.word	0x000000b0
        /*0858*/ 	.short	0x010a
        /*085a*/ 	.byte	0xff
	.zero		1


	//   ....[118]....
        /*085c*/ 	.word	0x00009a30
        /*0860*/ 	.word	0x00000002
        /*0864*/ 	.word	0x00000060
        /*0868*/ 	.short	0x010a
        /*086a*/ 	.byte	0xff
	.zero		1


	//   ....[119]....
        /*086c*/ 	.word	0x00009a80
        /*0870*/ 	.word	0x00000040
        /*0874*/ 	.word	0x000000c0
        /*0878*/ 	.short	0x010a
        /*087a*/ 	.byte	0xff
	.zero		1


	//   ....[120]....
        /*087c*/ 	.word	0x00009ad0
        /*0880*/ 	.word	0x00000002
        /*0884*/ 	.word	0x00000060
        /*0888*/ 	.short	0x010a
        /*088a*/ 	.byte	0xff
	.zero		1


	//   ....[121]....
        /*088c*/ 	.word	0x00009b20
        /*0890*/ 	.word	0x00000006
        /*0894*/ 	.word	0x00000060
        /*0898*/ 	.short	0x010a
        /*089a*/ 	.byte	0xff
	.zero		1


	//   ....[122]....
        /*089c*/ 	.word	0x00009b70
        /*08a0*/ 	.word	0x00000002
        /*08a4*/ 	.word	0x00000060
        /*08a8*/ 	.short	0x010a
        /*08aa*/ 	.byte	0xff
	.zero		1


	//----- nvinfo : EIATTR_NUM_MBARRIERS
	.align		4
.L_47:
        /*08ac*/ 	.byte	0x03, 0x38
        /*08ae*/ 	.short	0x001c


	//----- nvinfo : EIATTR_EXIT_INSTR_OFFSETS
	.align		4
        /*08b0*/ 	.byte	0x04, 0x1c
        /*08b2*/ 	.short	(.L_49 - .L_48)


	//   ....[0]....
.L_48:
        /*08b4*/ 	.word	0x00002a30


	//   ....[1]....
        /*08b8*/ 	.word	0x00002cc0


	//   ....[2]....
        /*08bc*/ 	.word	0x00002d20


	//   ....[3]....
        /*08c0*/ 	.word	0x00003b30


	//   ....[4]....
        /*08c4*/ 	.word	0x00004c90


	//   ....[5]....
        /*08c8*/ 	.word	0x00004cd0


	//   ....[6]....
        /*08cc*/ 	.word	0x00008f90


	//   ....[7]....
        /*08d0*/ 	.word	0x00009010


	//   ....[8]....
        /*08d4*/ 	.word	0x00009040


	//   ....[9]....
        /*08d8*/ 	.word	0x000090b0


	//----- nvinfo : EIATTR_MAX_THREADS
	.align		4
.L_49:
        /*08dc*/ 	.byte	0x04, 0x05
        /*08de*/ 	.short	(.L_51 - .L_50)
.L_50:
        /*08e0*/ 	.word	0x00000100
        /*08e4*/ 	.word	0x00000001
        /*08e8*/ 	.word	0x00000001


	//----- nvinfo : EIATTR_CRS_STACK_SIZE
	.align		4
.L_51:
        /*08ec*/ 	.byte	0x04, 0x1e
        /*08ee*/ 	.short	(.L_53 - .L_52)
.L_52:
        /*08f0*/ 	.word	0x00000000


	//----- nvinfo : EIATTR_CBANK_PARAM_SIZE
	.align		4
.L_53:
        /*08f4*/ 	.byte	0x03, 0x19
        /*08f6*/ 	.short	0x0800


	//----- nvinfo : EIATTR_PARAM_CBANK
	.align		4
        /*08f8*/ 	.byte	0x04, 0x0a
        /*08fa*/ 	.short	(.L_55 - .L_54)
	.align		4
.L_54:
        /*08fc*/ 	.word	index@(.nv.constant0._ZN7cutlass13device_kernelINS_4conv6kernel13ConvUniversalINS1_16ConvProblemShapeILNS1_8OperatorE0ELi2EEENS1_10collective14CollectiveConvINS1_47MainloopSm100TmaUmmaWarpSpecializedImplicitGemmILS5_0ELi6ELi2ELi1ELi2EN4cute5tupleIJNSA_1CILi1EEESD_SD_EEEEENSB_IJNSC_ILi128EEESG_NSB_IJNSC_ILi64EEEEEEEEENS_6half_tESK_NSA_8TiledMMAINSA_8MMA_AtomIJNSA_20SM100_MMA_F16BF16_SSISK_SK_fLi128ELi128ELNSA_4UMMA5MajorE0ELSP_0ELNSO_7ScaleInE0ELSQ_0EEEEEENSA_6LayoutISE_NSB_IJNSC_ILi0EEESU_SU_EEEEENSB_IJNSA_10UnderscoreESX_SX_EEEEENS7_6detail27Sm100ImplicitGemmTileTraitsINSA_20SM90_TMA_LOAD_IM2COLENSA_14ComposedLayoutINSA_7SwizzleILi3ELi4ELi3EEENSA_18smem_ptr_flag_bitsILi16EEENST_INSB_IJNSC_ILi8EEESH_EEENSB_IJSH_SD_EEEEEEEvEENS11_INSA_13SM90_TMA_LOADES1C_vEEEENS_8epilogue10collective18CollectiveEpilogueINS1H_23Sm100TmaWarpSpecializedILi4ELi2ELi32ELb1ELb0EEEJSJ_NSB_IJNST_ISG_SD_EENST_INSC_ILi32EEESD_EEEEESK_NSB_IJNSB_IJlllEEESD_SU_EEESK_S1R_NS1H_6fusion15FusionCallbacksIS1L_NS1S_17LinearCombinationISK_fSK_fLNS_15FloatRoundStyleE2EEESJ_S1P_JEEENSA_5SM1004TMEM4LOAD26SM100_TMEM_LOAD_32dp32b32xES12_NS13_INS14_ILi2ELi4ELi3EEES17_NST_INSB_IJS18_S1N_EEENSB_IJS1N_SD_EEEEEEENSA_39AutoVectorizingCopyWithAssumedAlignmentILi128EEENSA_21SM90_TMA_STORE_IM2COLES26_S28_S28_EEEvvEEEEvNT_6ParamsE)
        /*0900*/ 	.short	0x0380
        /*0902*/ 	.short	0x0800


	//----- nvinfo : EIATTR_SW_WAR
	.align		4
.L_55:
        /*0904*/ 	.byte	0x04, 0x36
        /*0906*/ 	.short	(.L_57 - .L_56)
.L_56:
        /*0908*/ 	.word	0x00000008
.L_57:


//--------------------- .nv.callgraph             --------------------------
	.section	.nv.callgraph,"",@"SHT_CUDA_CALLGRAPH"
	.align	4
	.sectionentsize	8
	.align		4
        /*0000*/ 	.word	0x00000000
	.align		4
        /*0004*/ 	.word	0xffffffff
	.align		4
        /*0008*/ 	.word	index@(_ZN7cutlass13device_kernelINS_4conv6kernel13ConvUniversalINS1_16ConvProblemShapeILNS1_8OperatorE0ELi2EEENS1_10collective14CollectiveConvINS1_47MainloopSm100TmaUmmaWarpSpecializedImplicitGemmILS5_0ELi6ELi2ELi1ELi2EN4cute5tupleIJNSA_1CILi1EEESD_SD_EEEEENSB_IJNSC_ILi128EEESG_NSB_IJNSC_ILi64EEEEEEEEENS_6half_tESK_NSA_8TiledMMAINSA_8MMA_AtomIJNSA_20SM100_MMA_F16BF16_SSISK_SK_fLi128ELi128ELNSA_4UMMA5MajorE0ELSP_0ELNSO_7ScaleInE0ELSQ_0EEEEEENSA_6LayoutISE_NSB_IJNSC_ILi0EEESU_SU_EEEEENSB_IJNSA_10UnderscoreESX_SX_EEEEENS7_6detail27Sm100ImplicitGemmTileTraitsINSA_20SM90_TMA_LOAD_IM2COLENSA_14ComposedLayoutINSA_7SwizzleILi3ELi4ELi3EEENSA_18smem_ptr_flag_bitsILi16EEENST_INSB_IJNSC_ILi8EEESH_EEENSB_IJSH_SD_EEEEEEEvEENS11_INSA_13SM90_TMA_LOADES1C_vEEEENS_8epilogue10collective18CollectiveEpilogueINS1H_23Sm100TmaWarpSpecializedILi4ELi2ELi32ELb1ELb0EEEJSJ_NSB_IJNST_ISG_SD_EENST_INSC_ILi32EEESD_EEEEESK_NSB_IJNSB_IJlllEEESD_SU_EEESK_S1R_NS1H_6fusion15FusionCallbacksIS1L_NS1S_17LinearCombinationISK_fSK_fLNS_15FloatRoundStyleE2EEESJ_S1P_JEEENSA_5SM1004TMEM4LOAD26SM100_TMEM_LOAD_32dp32b32xES12_NS13_INS14_ILi2ELi4ELi3EEES17_NST_INSB_IJS18_S1N_EEENSB_IJS1N_SD_EEEEEEENSA_39AutoVectorizingCopyWithAssumedAlignmentILi128EEENSA_21SM90_TMA_STORE_IM2COLES26_S28_S28_EEEvvEEEEvNT_6ParamsE)
	.align		4
        /*000c*/ 	.word	index@(__assertfail)
	.align		4
        /*0010*/ 	.word	0x00000000
	.align		4
        /*0014*/ 	.word	0xfffffffe
	.align		4
        /*0018*/ 	.word	0x00000000
	.align		4
        /*001c*/ 	.word	0xfffffffd
	.align		4
        /*0020*/ 	.word	0x00000000
	.align		4
        /*0024*/ 	.word	0xfffffffc


//--------------------- .nv.constant4             --------------------------
	.section	.nv.constant4,"a",@progbits
	.align	8
	.align		8
.nv.constant4:
        /*0000*/ 	.dword	__assertfail
	.align		8
        /*0008*/ 	.dword	__unnamed_1
	.align		8
        /*0010*/ 	.dword	__unnamed_2
	.align		8
        /*0018*/ 	.dword	_ZN39_INTERNAL_d3824f8b_4_k_cu_14ceae18_40554cuda3std3__45__cpo5beginE
	.align		8
        /*0020*/ 	.dword	_ZN39_INTERNAL_d3824f8b_4_k_cu_14ceae18_40554cuda3std3__45__cpo3endE
	.align		8
        /*0028*/ 	.dword	_ZN39_INTERNAL_d3824f8b_4_k_cu_14ceae18_40554cuda3std3__45__cpo6cbeginE
	.align		8
        /*0030*/ 	.dword	_ZN39_INTERNAL_d3824f8b_4_k_cu_14ceae18_40554cuda3std3__45__cpo4cendE
	.align		8
        /*0038*/ 	.dword	_ZN39_INTERNAL_d3824f8b_4_k_cu_14ceae18_40554cuda3std3__441_GLOBAL__N__d3824f8b_4_k_cu_14ceae18_40556ignoreE
	.align		8
        /*0040*/ 	.dword	_ZN39_INTERNAL_d3824f8b_4_k_cu_14ceae18_40554cuda3std3__419piecewise_constructE
	.align		8
        /*0048*/ 	.dword	_ZN39_INTERNAL_d3824f8b_4_k_cu_14ceae18_40554cuda3std3__48in_placeE
	.align		8
        /*0050*/ 	.dword	_ZN39_INTERNAL_d3824f8b_4_k_cu_14ceae18_40554cuda3std6ranges3__45__cpo4swapE
	.align		8
        /*0058*/ 	.dword	_ZN39_INTERNAL_d3824f8b_4_k_cu_14ceae18_40554cuda3std6ranges3__45__cpo9iter_moveE
	.align		8
        /*0060*/ 	.dword	_ZN39_INTERNAL_d3824f8b_4_k_cu_14ceae18_40554cute7productE
	.align		8
        /*0068*/ 	.dword	_ZN39_INTERNAL_d3824f8b_4_k_cu_14ceae18_40554cute1_E
	.align		8
        /*0070*/ 	.dword	$str$27
	.align		8
        /*0078*/ 	.dword	$str$28
	.align		8
        /*0080*/ 	.dword	$str$29
	.align		8
        /*0088*/ 	.dword	$str$30


//--------------------- .text._ZN7cutlass13device_kernelINS_4conv6kernel13ConvUniversalINS1_16ConvProblemShapeILNS1_8OperatorE0ELi2EEENS1_10collective14CollectiveConvINS1_47MainloopSm100TmaUmmaWarpSpecializedImplicitGemmILS5_0ELi6ELi2ELi1ELi2EN4cute5tupleIJNSA_1CILi1EEESD_SD_EEEEENSB_IJNSC_ILi128EEESG_NSB_IJNSC_ILi64EEEEEEEEENS_6half_tESK_NSA_8TiledMMAINSA_8MMA_AtomIJNSA_20SM100_MMA_F16BF16_SSISK_SK_fLi128ELi128ELNSA_4UMMA5MajorE0ELSP_0ELNSO_7ScaleInE0ELSQ_0EEEEEENSA_6LayoutISE_NSB_IJNSC_ILi0EEESU_SU_EEEEENSB_IJNSA_10UnderscoreESX_SX_EEEEENS7_6detail27Sm100ImplicitGemmTileTraitsINSA_20SM90_TMA_LOAD_IM2COLENSA_14ComposedLayoutINSA_7SwizzleILi3ELi4ELi3EEENSA_18smem_ptr_flag_bitsILi16EEENST_INSB_IJNSC_ILi8EEESH_EEENSB_IJSH_SD_EEEEEEEvEENS11_INSA_13SM90_TMA_LOADES1C_vEEEENS_8epilogue10collective18CollectiveEpilogueINS1H_23Sm100TmaWarpSpecializedILi4ELi2ELi32ELb1ELb0EEEJSJ_NSB_IJNST_ISG_SD_EENST_INSC_ILi32EEESD_EEEEESK_NSB_IJNSB_IJlllEEESD_SU_EEESK_S1R_NS1H_6fusion15FusionCallbacksIS1L_NS1S_17LinearCombinationISK_fSK_fLNS_15FloatRoundStyleE2EEESJ_S1P_JEEENSA_5SM1004TMEM4LOAD26SM100_TMEM_LOAD_32dp32b32xES12_NS13_INS14_ILi2ELi4ELi3EEES17_NST_INSB_IJS18_S1N_EEENSB_IJS1N_SD_EEEEEEENSA_39AutoVectorizingCopyWithAssumedAlignmentILi128EEENSA_21SM90_TMA_STORE_IM2COLES26_S28_S28_EEEvvEEEEvNT_6ParamsE --------------------------
	.section	.text._ZN7cutlass13device_kernelINS_4conv6kernel13ConvUniversalINS1_16ConvProblemShapeILNS1_8OperatorE0ELi2EEENS1_10collective14CollectiveConvINS1_47MainloopSm100TmaUmmaWarpSpecializedImplicitGemmILS5_0ELi6ELi2ELi1ELi2EN4cute5tupleIJNSA_1CILi1EEESD_SD_EEEEENSB_IJNSC_ILi128EEESG_NSB_IJNSC_ILi64EEEEEEEEENS_6half_tESK_NSA_8TiledMMAINSA_8MMA_AtomIJNSA_20SM100_MMA_F16BF16_SSISK_SK_fLi128ELi128ELNSA_4UMMA5MajorE0ELSP_0ELNSO_7ScaleInE0ELSQ_0EEEEEENSA_6LayoutISE_NSB_IJNSC_ILi0EEESU_SU_EEEEENSB_IJNSA_10UnderscoreESX_SX_EEEEENS7_6detail27Sm100ImplicitGemmTileTraitsINSA_20SM90_TMA_LOAD_IM2COLENSA_14ComposedLayoutINSA_7SwizzleILi3ELi4ELi3EEENSA_18smem_ptr_flag_bitsILi16EEENST_INSB_IJNSC_ILi8EEESH_EEENSB_IJSH_SD_EEEEEEEvEENS11_INSA_13SM90_TMA_LOADES1C_vEEEENS_8epilogue10collective18CollectiveEpilogueINS1H_23Sm100TmaWarpSpecializedILi4ELi2ELi32ELb1ELb0EEEJSJ_NSB_IJNST_ISG_SD_EENST_INSC_ILi32EEESD_EEEEESK_NSB_IJNSB_IJlllEEESD_SU_EEESK_S1R_NS1H_6fusion15FusionCallbacksIS1L_NS1S_17LinearCombinationISK_fSK_fLNS_15FloatRoundStyleE2EEESJ_S1P_JEEENSA_5SM1004TMEM4LOAD26SM100_TMEM_LOAD_32dp32b32xES12_NS13_INS14_ILi2ELi4ELi3EEES17_NST_INSB_IJS18_S1N_EEENSB_IJS1N_SD_EEEEEEENSA_39AutoVectorizingCopyWithAssumedAlignmentILi128EEENSA_21SM90_TMA_STORE_IM2COLES26_S28_S28_EEEvvEEEEvNT_6ParamsE,"ax",@progbits
	.align	128
.text._ZN7cutlass13device_kernelINS_4conv6kernel13ConvUniversalINS1_16ConvProblemShapeILNS1_8OperatorE0ELi2EEENS1_10collective14CollectiveConvINS1_47MainloopSm100TmaUmmaWarpSpecializedImplicitGemmILS5_0ELi6ELi2ELi1ELi2EN4cute5tupleIJNSA_1CILi1EEESD_SD_EEEEENSB_IJNSC_ILi128EEESG_NSB_IJNSC_ILi64EEEEEEEEENS_6half_tESK_NSA_8TiledMMAINSA_8MMA_AtomIJNSA_20SM100_MMA_F16BF16_SSISK_SK_fLi128ELi128ELNSA_4UMMA5MajorE0ELSP_0ELNSO_7ScaleInE0ELSQ_0EEEEEENSA_6LayoutISE_NSB_IJNSC_ILi0EEESU_SU_EEEEENSB_IJNSA_10UnderscoreESX_SX_EEEEENS7_6detail27Sm100ImplicitGemmTileTraitsINSA_20SM90_TMA_LOAD_IM2COLENSA_14ComposedLayoutINSA_7SwizzleILi3ELi4ELi3EEENSA_18smem_ptr_flag_bitsILi16EEENST_INSB_IJNSC_ILi8EEESH_EEENSB_IJSH_SD_EEEEEEEvEENS11_INSA_13SM90_TMA_LOADES1C_vEEEENS_8epilogue10collective18CollectiveEpilogueINS1H_23Sm100TmaWarpSpecializedILi4ELi2ELi32ELb1ELb0EEEJSJ_NSB_IJNST_ISG_SD_EENST_INSC_ILi32EEESD_EEEEESK_NSB_IJNSB_IJlllEEESD_SU_EEESK_S1R_NS1H_6fusion15FusionCallbacksIS1L_NS1S_17LinearCombinationISK_fSK_fLNS_15FloatRoundStyleE2EEESJ_S1P_JEEENSA_5SM1004TMEM4LOAD26SM100_TMEM_LOAD_32dp32b32xES12_NS13_INS14_ILi2ELi4ELi3EEES17_NST_INSB_IJS18_S1N_EEENSB_IJS1N_SD_EEEEEEENSA_39AutoVectorizingCopyWithAssumedAlignmentILi128EEENSA_21SM90_TMA_STORE_IM2COLES26_S28_S28_EEEvvEEEEvNT_6ParamsE:
        .type           _ZN7cutlass13device_kernelINS_4conv6kernel13ConvUniversalINS1_16ConvProblemShapeILNS1_8OperatorE0ELi2EEENS1_10collective14CollectiveConvINS1_47MainloopSm100TmaUmmaWarpSpecializedImplicitGemmILS5_0ELi6ELi2ELi1ELi2EN4cute5tupleIJNSA_1CILi1EEESD_SD_EEEEENSB_IJNSC_ILi128EEESG_NSB_IJNSC_ILi64EEEEEEEEENS_6half_tESK_NSA_8TiledMMAINSA_8MMA_AtomIJNSA_20SM100_MMA_F16BF16_SSISK_SK_fLi128ELi128ELNSA_4UMMA5MajorE0ELSP_0ELNSO_7ScaleInE0ELSQ_0EEEEEENSA_6LayoutISE_NSB_IJNSC_ILi0EEESU_SU_EEEEENSB_IJNSA_10UnderscoreESX_SX_EEEEENS7_6detail27Sm100ImplicitGemmTileTraitsINSA_20SM90_TMA_LOAD_IM2COLENSA_14ComposedLayoutINSA_7SwizzleILi3ELi4ELi3EEENSA_18smem_ptr_flag_bitsILi16EEENST_INSB_IJNSC_ILi8EEESH_EEENSB_IJSH_SD_EEEEEEEvEENS11_INSA_13SM90_TMA_LOADES1C_vEEEENS_8epilogue10collective18CollectiveEpilogueINS1H_23Sm100TmaWarpSpecializedILi4ELi2ELi32ELb1ELb0EEEJSJ_NSB_IJNST_ISG_SD_EENST_INSC_ILi32EEESD_EEEEESK_NSB_IJNSB_IJlllEEESD_SU_EEESK_S1R_NS1H_6fusion15FusionCallbacksIS1L_NS1S_17LinearCombinationISK_fSK_fLNS_15FloatRoundStyleE2EEESJ_S1P_JEEENSA_5SM1004TMEM4LOAD26SM100_TMEM_LOAD_32dp32b32xES12_NS13_INS14_ILi2ELi4ELi3EEES17_NST_INSB_IJS18_S1N_EEENSB_IJS1N_SD_EEEEEEENSA_39AutoVectorizingCopyWithAssumedAlignmentILi128EEENSA_21SM90_TMA_STORE_IM2COLES26_S28_S28_EEEvvEEEEvNT_6ParamsE,@function
        .size           _ZN7cutlass13device_kernelINS_4conv6kernel13ConvUniversalINS1_16ConvProblemShapeILNS1_8OperatorE0ELi2EEENS1_10collective14CollectiveConvINS1_47MainloopSm100TmaUmmaWarpSpecializedImplicitGemmILS5_0ELi6ELi2ELi1ELi2EN4cute5tupleIJNSA_1CILi1EEESD_SD_EEEEENSB_IJNSC_ILi128EEESG_NSB_IJNSC_ILi64EEEEEEEEENS_6half_tESK_NSA_8TiledMMAINSA_8MMA_AtomIJNSA_20SM100_MMA_F16BF16_SSISK_SK_fLi128ELi128ELNSA_4UMMA5MajorE0ELSP_0ELNSO_7ScaleInE0ELSQ_0EEEEEENSA_6LayoutISE_NSB_IJNSC_ILi0EEESU_SU_EEEEENSB_IJNSA_10UnderscoreESX_SX_EEEEENS7_6detail27Sm100ImplicitGemmTileTraitsINSA_20SM90_TMA_LOAD_IM2COLENSA_14ComposedLayoutINSA_7SwizzleILi3ELi4ELi3EEENSA_18smem_ptr_flag_bitsILi16EEENST_INSB_IJNSC_ILi8EEESH_EEENSB_IJSH_SD_EEEEEEEvEENS11_INSA_13SM90_TMA_LOADES1C_vEEEENS_8epilogue10collective18CollectiveEpilogueINS1H_23Sm100TmaWarpSpecializedILi4ELi2ELi32ELb1ELb0EEEJSJ_NSB_IJNST_ISG_SD_EENST_INSC_ILi32EEESD_EEEEESK_NSB_IJNSB_IJlllEEESD_SU_EEESK_S1R_NS1H_6fusion15FusionCallbacksIS1L_NS1S_17LinearCombinationISK_fSK_fLNS_15FloatRoundStyleE2EEESJ_S1P_JEEENSA_5SM1004TMEM4LOAD26SM100_TMEM_LOAD_32dp32b32xES12_NS13_INS14_ILi2ELi4ELi3EEES17_NST_INSB_IJS18_S1N_EEENSB_IJS1N_SD_EEEEEEENSA_39AutoVectorizingCopyWithAssumedAlignmentILi128EEENSA_21SM90_TMA_STORE_IM2COLES26_S28_S28_EEEvvEEEEvNT_6ParamsE,(.L_x_172 - _ZN7cutlass13device_kernelINS_4conv6kernel13ConvUniversalINS1_16ConvProblemShapeILNS1_8OperatorE0ELi2EEENS1_10collective14CollectiveConvINS1_47MainloopSm100TmaUmmaWarpSpecializedImplicitGemmILS5_0ELi6ELi2ELi1ELi2EN4cute5tupleIJNSA_1CILi1EEESD_SD_EEEEENSB_IJNSC_ILi128EEESG_NSB_IJNSC_ILi64EEEEEEEEENS_6half_tESK_NSA_8TiledMMAINSA_8MMA_AtomIJNSA_20SM100_MMA_F16BF16_SSISK_SK_fLi128ELi128ELNSA_4UMMA5MajorE0ELSP_0ELNSO_7ScaleInE0ELSQ_0EEEEEENSA_6LayoutISE_NSB_IJNSC_ILi0EEESU_SU_EEEEENSB_IJNSA_10UnderscoreESX_SX_EEEEENS7_6detail27Sm100ImplicitGemmTileTraitsINSA_20SM90_TMA_LOAD_IM2COLENSA_14ComposedLayoutINSA_7SwizzleILi3ELi4ELi3EEENSA_18smem_ptr_flag_bitsILi16EEENST_INSB_IJNSC_ILi8EEESH_EEENSB_IJSH_SD_EEEEEEEvEENS11_INSA_13SM90_TMA_LOADES1C_vEEEENS_8epilogue10collective18CollectiveEpilogueINS1H_23Sm100TmaWarpSpecializedILi4ELi2ELi32ELb1ELb0EEEJSJ_NSB_IJNST_ISG_SD_EENST_INSC_ILi32EEESD_EEEEESK_NSB_IJNSB_IJlllEEESD_SU_EEESK_S1R_NS1H_6fusion15FusionCallbacksIS1L_NS1S_17LinearCombinationISK_fSK_fLNS_15FloatRoundStyleE2EEESJ_S1P_JEEENSA_5SM1004TMEM4LOAD26SM100_TMEM_LOAD_32dp32b32xES12_NS13_INS14_ILi2ELi4ELi3EEES17_NST_INSB_IJS18_S1N_EEENSB_IJS1N_SD_EEEEEEENSA_39AutoVectorizingCopyWithAssumedAlignmentILi128EEENSA_21SM90_TMA_STORE_IM2COLES26_S28_S28_EEEvvEEEEvNT_6ParamsE)
        .other          _ZN7cutlass13device_kernelINS_4conv6kernel13ConvUniversalINS1_16ConvProblemShapeILNS1_8OperatorE0ELi2EEENS1_10collective14CollectiveConvINS1_47MainloopSm100TmaUmmaWarpSpecializedImplicitGemmILS5_0ELi6ELi2ELi1ELi2EN4cute5tupleIJNSA_1CILi1EEESD_SD_EEEEENSB_IJNSC_ILi128EEESG_NSB_IJNSC_ILi64EEEEEEEEENS_6half_tESK_NSA_8TiledMMAINSA_8MMA_AtomIJNSA_20SM100_MMA_F16BF16_SSISK_SK_fLi128ELi128ELNSA_4UMMA5MajorE0ELSP_0ELNSO_7ScaleInE0ELSQ_0EEEEEENSA_6LayoutISE_NSB_IJNSC_ILi0EEESU_SU_EEEEENSB_IJNSA_10UnderscoreESX_SX_EEEEENS7_6detail27Sm100ImplicitGemmTileTraitsINSA_20SM90_TMA_LOAD_IM2COLENSA_14ComposedLayoutINSA_7SwizzleILi3ELi4ELi3EEENSA_18smem_ptr_flag_bitsILi16EEENST_INSB_IJNSC_ILi8EEESH_EEENSB_IJSH_SD_EEEEEEEvEENS11_INSA_13SM90_TMA_LOADES1C_vEEEENS_8epilogue10collective18CollectiveEpilogueINS1H_23Sm100TmaWarpSpecializedILi4ELi2ELi32ELb1ELb0EEEJSJ_NSB_IJNST_ISG_SD_EENST_INSC_ILi32EEESD_EEEEESK_NSB_IJNSB_IJlllEEESD_SU_EEESK_S1R_NS1H_6fusion15FusionCallbacksIS1L_NS1S_17LinearCombinationISK_fSK_fLNS_15FloatRoundStyleE2EEESJ_S1P_JEEENSA_5SM1004TMEM4LOAD26SM100_TMEM_LOAD_32dp32b32xES12_NS13_INS14_ILi2ELi4ELi3EEES17_NST_INSB_IJS18_S1N_EEENSB_IJS1N_SD_EEEEEEENSA_39AutoVectorizingCopyWithAssumedAlignmentILi128EEENSA_21SM90_TMA_STORE_IM2COLES26_S28_S28_EEEvvEEEEvNT_6ParamsE,@"STO_CUDA_ENTRY STV_DEFAULT"
_ZN7cutlass13device_kernelINS_4conv6kernel13ConvUniversalINS1_16ConvProblemShapeILNS1_8OperatorE0ELi2EEENS1_10collective14CollectiveConvINS1_47MainloopSm100TmaUmmaWarpSpecializedImplicitGemmILS5_0ELi6ELi2ELi1ELi2EN4cute5tupleIJNSA_1CILi1EEESD_SD_EEEEENSB_IJNSC_ILi128EEESG_NSB_IJNSC_ILi64EEEEEEEEENS_6half_tESK_NSA_8TiledMMAINSA_8MMA_AtomIJNSA_20SM100_MMA_F16BF16_SSISK_SK_fLi128ELi128ELNSA_4UMMA5MajorE0ELSP_0ELNSO_7ScaleInE0ELSQ_0EEEEEENSA_6LayoutISE_NSB_IJNSC_ILi0EEESU_SU_EEEEENSB_IJNSA_10UnderscoreESX_SX_EEEEENS7_6detail27Sm100ImplicitGemmTileTraitsINSA_20SM90_TMA_LOAD_IM2COLENSA_14ComposedLayoutINSA_7SwizzleILi3ELi4ELi3EEENSA_18smem_ptr_flag_bitsILi16EEENST_INSB_IJNSC_ILi8EEESH_EEENSB_IJSH_SD_EEEEEEEvEENS11_INSA_13SM90_TMA_LOADES1C_vEEEENS_8epilogue10collective18CollectiveEpilogueINS1H_23Sm100TmaWarpSpecializedILi4ELi2ELi32ELb1ELb0EEEJSJ_NSB_IJNST_ISG_SD_EENST_INSC_ILi32EEESD_EEEEESK_NSB_IJNSB_IJlllEEESD_SU_EEESK_S1R_NS1H_6fusion15FusionCallbacksIS1L_NS1S_17LinearCombinationISK_fSK_fLNS_15FloatRoundStyleE2EEESJ_S1P_JEEENSA_5SM1004TMEM4LOAD26SM100_TMEM_LOAD_32dp32b32xES12_NS13_INS14_ILi2ELi4ELi3EEES17_NST_INSB_IJS18_S1N_EEENSB_IJS1N_SD_EEEEEEENSA_39AutoVectorizingCopyWithAssumedAlignmentILi128EEENSA_21SM90_TMA_STORE_IM2COLES26_S28_S28_EEEvvEEEEvNT_6ParamsE:
[----:B------:R-:W1:Y:S01]  /*0000*/  LDC R1, c[0x0][0x37c] ;  /* 0x0000df00ff017b82 */ /* 0x000e620000000800 */
[----:B------:R-:W2:Y:S01]  /*0010*/  S2R R101, SR_TID.X ;  /* 0x0000000000657919 */ /* 0x000ea20000002100 */
[----:B------:R-:W3:Y:S01]  /*0020*/  LDCU.64 UR4, c[0x0][0x890] ;  /* 0x00011200ff0477ac */ /* 0x000ee20008000a00 */
[----:B-1----:R-:W-:Y:S01]  /*0030*/  VIADD R1, R1, 0xfffffff8 ;  /* 0xfffffff801017836 */ /* 0x002fe20000000000 */
[----:B------:R-:W-:Y:S02]  /*0040*/  PRMT R92, RZ, 0x7610, R92 ;  /* 0x00007610ff5c7816 */ /* 0x000fe4000000005c */
[----:B------:R-:W-:Y:S01]  /*0050*/  ELECT P5, URZ, PT ;  /* 0x0000000000ff782f */ /* 0x000fe200038a0000 */
[----:B------:R-:W1:Y:S01]  /*0060*/  LDCU.64 UR48, c[0x0][0x358] ;  /* 0x00006b00ff3077ac */ /* 0x000e620008000a00 */
[----:B---3--:R-:W-:-:S04]  /*0070*/  UISETP.NE.U32.AND UP0, UPT, UR4, URZ, UPT ;  /* 0x000000ff0400728c */ /* 0x008fc8000bf05070 */
[----:B------:R-:W-:Y:S01]  /*0080*/  UISETP.NE.AND.EX UP0, UPT, UR5, URZ, UPT, UP0 ;  /* 0x000000ff0500728c */ /* 0x000fe2000bf05300 */
[----:B--2---:R-:W-:-:S05]  /*0090*/  SHF.R.U32.HI R103, RZ, 0x5, R101 ;  /* 0x00000005ff677819 */ /* 0x004fca0000011665 */
[----:B------:R-:W2:Y:S02]  /*00a0*/  SHFL.IDX PT, R0, R103, RZ, 0x1f ;  /* 0x00001fff67007589 */ /* 0x000ea400000e0000 */
[----:B--2---:R-:W-:Y:S01]  /*00b0*/  R2UR UR8, R0 ;  /* 0x00000000000872ca */ /* 0x004fe200000e0000 */
[----:B-1----:R-:W-:-:S14]  /*00c0*/  BRA.U UP0, `(.L_x_0) ;  /* 0x00000001002c7547 */ /* 0x002fdc000b800000 */
[----:B------:R-:W1:Y:S02]  /*00d0*/  LDCU.64 UR6, c[0x0][0x888] ;  /* 0x00011100ff0677ac */ /* 0x000e640008000a00 */
[----:B-1----:R-:W-:-:S04]  /*00e0*/  UISETP.NE.U32.AND UP0, UPT, UR6, URZ, UPT ;  /* 0x000000ff0600728c */ /* 0x002fc8000bf05070 */
[----:B------:R-:W-:-:S09]  /*00f0*/  UISETP.NE.AND.EX UP0, UPT, UR7, URZ, UPT, UP0 ;  /* 0x000000ff0700728c */ /* 0x000fd2000bf05300 */
[----:B------:R-:W-:Y:S05]  /*0100*/  BRA.U !UP0, `(.L_x_1) ;  /* 0x0000000108107547 */ /* 0x000fea000b800000 */
[----:B------:R-:W1:Y:S02]  /*0110*/  LDC.64 R2, c[0x0][0x888] ;  /* 0x00022200ff027b82 */ /* 0x000e640000000a00 */
[----:B-1----:R1:W5:Y:S01]  /*0120*/  LDG.E R49, desc[UR48][R2.64] ;  /* 0x0000003002317981 */ /* 0x002362000c1e1900 */
[----:B------:R-:W-:Y:S01]  /*0130*/  HFMA2 R92, -RZ, RZ, 0, 5.9604644775390625e-08 ;  /* 0x00000001ff5c7431 */ /* 0x000fe200000001ff */
[----:B------:R-:W-:Y:S05]  /*0140*/  BRA `(.L_x_0) ;  /* 0x00000000000c7947 */ /* 0x000fea0003800000 */
.L_x_1:
[----:B------:R-:W1:Y:S01]  /*0150*/  LDCU UR6, c[0x0][0x880] ;  /* 0x00011000ff0677ac */ /* 0x000e620008000800 */
[----:B------:R-:W-:Y:S01]  /*0160*/  HFMA2 R92, -RZ, RZ, 0, 5.9604644775390625e-08 ;  /* 0x00000001ff5c7431 */ /* 0x000fe200000001ff */
[----:B-1----:R-:W-:-:S07]  /*0170*/  MOV R49, UR6 ;  /* 0x0000000600317c02 */ /* 0x002fce0008000f00 */
.L_x_0:
[----:B------:R-:W2:Y:S02]  /*0180*/  LDCU.64 UR6, c[0x0][0x8b0] ;  /* 0x00011600ff0677ac */ /* 0x000ea40008000a00 */
[----:B--2---:R-:W-:-:S04]  /*0190*/  UISETP.NE.U32.AND UP0, UPT, UR6, URZ, UPT ;  /* 0x000000ff0600728c */ /* 0x004fc8000bf05070 */
[----:B------:R-:W-:-:S09]  /*01a0*/  UISETP.NE.AND.EX UP0, UPT, UR7, URZ, UPT, UP0 ;  /* 0x000000ff0700728c */ /* 0x000fd2000bf05300 */
[----:B------:R-:W-:Y:S05]  /*01b0*/  BRA.U UP0, `(.L_x_2) ;  /* 0x0000000100247547 */ /* 0x000fea000b800000 */
[----:B------:R-:W2:Y:S02]  /*01c0*/  LDCU.64 UR6, c[0x0][0x8a8] ;  /* 0x00011500ff0677ac */ /* 0x000ea40008000a00 */
[----:B--2---:R-:W-:-:S04]  /*01d0*/  UISETP.NE.U32.AND UP0, UPT, UR6, URZ, UPT ;  /* 0x000000ff0600728c */ /* 0x004fc8000bf05070 */
[----:B------:R-:W-:-:S09]  /*01e0*/  UISETP.NE.AND.EX UP0, UPT, UR7, URZ, UPT, UP0 ;  /* 0x000000ff0700728c */ /* 0x000fd2000bf05300 */
[----:B------:R-:W-:Y:S05]  /*01f0*/  BRA.U !UP0, `(.L_x_3) ;  /* 0x00000001080c7547 */ /* 0x000fea000b800000 */
[----:B-1----:R-:W1:Y:S02]  /*0200*/  LDC.64 R2, c[0x0][0x8a8] ;  /* 0x00022a00ff027b82 */ /* 0x002e640000000a00 */
[----:B-1----:R2:W5:Y:S01]  /*0210*/  LDG.E R47, desc[UR48][R2.64] ;  /* 0x00000030022f7981 */ /* 0x002562000c1e1900 */
[----:B------:R-:W-:Y:S05]  /*0220*/  BRA `(.L_x_2) ;  /* 0x0000000000087947 */ /* 0x000fea0003800000 */
.L_x_3:
[----:B------:R-:W2:Y:S02]  /*0230*/  LDCU UR6, c[0x0][0x8a0] ;  /* 0x00011400ff0677ac */ /* 0x000ea40008000800 */
[----:B--2---:R-:W-:Y:S02]  /*0240*/  MOV R47, UR6 ;  /* 0x00000006002f7c02 */ /* 0x004fe40008000f00 */
.L_x_2:
[----:B------:R-:W-:Y:S01]  /*0250*/  IMAD.U32 R0, RZ, RZ, UR8 ;  /* 0x00000008ff007e24 */ /* 0x000fe2000f8e00ff */
[----:B------:R-:W-:Y:S04]  /*0260*/  BSSY.RECONVERGENT B0, `(.L_x_4) ;  /* 0x000000c000007945 */ /* 0x000fe80003800200 */
[C---:B------:R-:W-:Y:S02]  /*0270*/  ISETP.NE.OR P1, PT, R0.reuse, 0x1, !P5 ;  /* 0x000000010000780c */ /* 0x040fe40006f25670 */
[----:B------:R-:W-:-:S11]  /*0280*/  ISETP.NE.OR P0, PT, R0, 0x3, !P5 ;  /* 0x000000030000780c */ /* 0x000fd60006f05670 */
[----:B------:R-:W-:Y:S05]  /*0290*/  @P1 BRA `(.L_x_5) ;  /* 0x0000000000201947 */ /* 0x000fea0003800000 */
[----:B------:R-:W3:Y:S02]  /*02a0*/  LDCU.64 UR6, c[0x0][0x348] ;  /* 0x00006900ff0677ac */ /* 0x000ee40008000a00 */
[----:B---3--:R-:W-:Y:S02]  /*02b0*/  UIADD3 UR10, UP1, UPT, UR6, 0x80, URZ ;  /* 0x00000080060a7890 */ /* 0x008fe4000ff3e0ff */
[----:B------:R-:W-:Y:S02]  /*02c0*/  UIADD3 UR6, UP0, UPT, UR6, 0x180, URZ ;  /* 0x0000018006067890 */ /* 0x000fe4000ff1e0ff */
[----:B------:R-:W-:Y:S02]  /*02d0*/  UIADD3.X UR11, UPT, UPT, URZ, UR7, URZ, UP1, !UPT ;  /* 0x00000007ff0b7290 */ /* 0x000fe40008ffe4ff */
[----:B------:R-:W-:-:S07]  /*02e0*/  UIADD3.X UR7, UPT, UPT, URZ, UR7, URZ, UP0, !UPT ;  /* 0x00000007ff077290 */ /* 0x000fce00087fe4ff */
[----:B------:R3:W-:Y:S02]  /*02f0*/  UTMACCTL.PF [UR10] ;  /* 0x000000000a0079b9 */ /* 0x0007e40008040000 */
[----:B------:R3:W-:Y:S02]  /*0300*/  UTMACCTL.PF [UR6] ;  /* 0x00000000060079b9 */ /* 0x0007e40008040000 */
[----:B---3--:R-:W-:Y:S01]  /*0310*/  NOP ;  /* 0x0000000000007918 */ /* 0x008fe20000000000 */
.L_x_5:
[----:B------:R-:W-:Y:S05]  /*0320*/  BSYNC.RECONVERGENT B0 ;  /* 0x0000000000007941 */ /* 0x000fea0003800200 */
.L_x_4:
[----:B------:R-:W-:Y:S04]  /*0330*/  BSSY.RECONVERGENT B0, `(.L_x_6) ;  /* 0x000000a000007945 */ /* 0x000fe80003800200 */
        /* <DEDUP_REMOVED lines=9> */
.L_x_7:
[----:B------:R-:W-:Y:S05]  /*03d0*/  BSYNC.RECONVERGENT B0 ;  /* 0x0000000000007941 */ /* 0x000fea0003800200 */
.L_x_6:
[----:B------:R-:W3:Y:S01]  /*03e0*/  LDCU.64 UR6, c[0x0][0x888] ;  /* 0x00011100ff0677ac */ /* 0x000ee20008000a00 */
[----:B------:R-:W-:Y:S02]  /*03f0*/  UISETP.EQ.U32.AND UP1, UPT, UR4, URZ, UPT ;  /* 0x000000ff0400728c */ /* 0x000fe4000bf22070 */
[----:B------:R-:W-:Y:S02]  /*0400*/  UPLOP3.LUT UP2, UPT, UPT, UPT, UPT, 0x80, 0x8 ;  /* 0x000000000008789c */ /* 0x000fe40003f4f070 */
[----:B---3--:R-:W-:-:S04]  /*0410*/  UISETP.NE.U32.AND UP0, UPT, UR6, URZ, UPT ;  /* 0x000000ff0600728c */ /* 0x008fc8000bf05070 */
[----:B------:R-:W-:-:S04]  /*0420*/  UISETP.NE.AND.EX UP0, UPT, UR7, URZ, UPT, UP0 ;  /* 0x000000ff0700728c */ /* 0x000fc8000bf05300 */
[----:B------:R-:W-:-:S04]  /*0430*/  UISETP.EQ.OR.EX UP3, UPT, UR5, URZ, !UP0, UP1 ;  /* 0x000000ff0500728c */ /* 0x000fc8000c762710 */
[----:B------:R-:W-:-:S05]  /*0440*/  UP2UR UR53, UPR, URZ, 0x8 ;  /* 0x00000008ff357883 */ /* 0x000fca0008000000 */
[----:B------:R-:W-:Y:S07]  /*0450*/  BRA.U !UP3, `(.L_x_8) ;  /* 0x000000010b207547 */ /* 0x000fee000b800000 */
[----:B------:R-:W-:Y:S01]  /*0460*/  UISETP.NE.U32.AND UP2, UPT, UR4, URZ, UPT ;  /* 0x000000ff0400728c */ /* 0x000fe2000bf45070 */
[----:B-----5:R-:W-:Y:S01]  /*0470*/  FSETP.NEU.AND P0, PT, R49, RZ, PT ;  /* 0x000000ff3100720b */ /* 0x020fe20003f0d000 */
[----:B------:R-:W-:Y:S02]  /*0480*/  USEL UR4, URZ, 0xffffffff, UP0 ;  /* 0xffffffffff047887 */ /* 0x000fe40008000000 */
[----:B------:R-:W-:-:S10]  /*0490*/  UISETP.NE.AND.EX UP2, UPT, UR5, URZ, UPT, UP2 ;  /* 0x000000ff0500728c */ /* 0x000fd4000bf45320 */
[----:B------:R-:W-:Y:S01]  /*04a0*/  VOTEU.ANY UP1, P0 ;  /* 0x0000000000ff7886 */ /* 0x000fe20000020100 */
[----:B------:R-:W-:-:S04]  /*04b0*/  @!UP2 USEL UR4, URZ, 0xffffffff, UP1 ;  /* 0xffffffffff04a887 */ /* 0x000fc80008800000 */
[----:B------:R-:W-:-:S04]  /*04c0*/  ULOP3.LUT UR4, UR4, 0x1, URZ, 0xc0, !UPT ;  /* 0x0000000104047892 */ /* 0x000fc8000f8ec0ff */
[----:B------:R-:W-:-:S11]  /*04d0*/  UISETP.NE.U32.AND UP2, UPT, UR4, 0x1, UPT ;  /* 0x000000010400788c */ /* 0x000fd6000bf45070 */
.L_x_8:
[----:B-12---:R-:W1:Y:S01]  /*04e0*/  SHFL.IDX PT, R2, R103, RZ, 0x1f ;  /* 0x00001fff67027589 */ /* 0x006e6200000e0000 */
[----:B------:R-:W-:-:S04]  /*04f0*/  UISETP.NE.AND UP1, UPT, UR8, 0x2, UPT ;  /* 0x000000020800788c */ /* 0x000fc8000bf25270 */
[----:B------:R-:W-:Y:S01]  /*0500*/  USEL UR6, URZ, 0x1, UP1 ;  /* 0x00000001ff067887 */ /* 0x000fe20008800000 */
[----:B-1----:R-:W-:-:S13]  /*0510*/  ISETP.NE.AND P0, PT, R2, RZ, PT ;  /* 0x000000ff0200720c */ /* 0x002fda0003f05270 */
[----:B------:R-:W-:Y:S05]  /*0520*/  @P0 BRA `(.L_x_9) ;  /* 0x0000000000580947 */ /* 0x000fea0003800000 */
[----:B------:R-:W1:Y:S01]  /*0530*/  S2UR UR5, SR_CgaCtaId ;  /* 0x00000000000579c3 */ /* 0x000e620000008800 */
[----:B------:R-:W-:Y:S01]  /*0540*/  UMOV UR7, 0x400 ;  /* 0x0000040000077882 */ /* 0x000fe20000000000 */
[----:B------:R-:W-:Y:S01]  /*0550*/  UMOV UR4, 0x1 ;  /* 0x0000000100047882 */ /* 0x000fe20000000000 */
[----:B------:R-:W-:Y:S01]  /*0560*/  ELECT P0, URZ, PT ;  /* 0x0000000000ff782f */ /* 0x000fe20003800000 */
[----:B------:R-:W-:-:S04]  /*0570*/  UIADD3 UR10, UPT, UPT, -UR4, 0x100000, URZ ;  /* 0x00100000040a7890 */ /* 0x000fc8000fffe1ff */
[----:B------:R-:W-:Y:S02]  /*0580*/  USHF.L.U32 UR11, UR10, 0xb, URZ ;  /* 0x0000000b0a0b7899 */ /* 0x000fe400080006ff */
[----:B------:R-:W-:Y:S02]  /*0590*/  USHF.L.U32 UR10, UR10, 0x1, URZ ;  /* 0x000000010a0a7899 */ /* 0x000fe400080006ff */
[----:B-1----:R-:W-:Y:S01]  /*05a0*/  ULEA UR5, UR5, UR7, 0x18 ;  /* 0x0000000705057291 */ /* 0x002fe2000f8ec0ff */
[----:B------:R-:W1:Y:S11]  /*05b0*/  FENCE.VIEW.ASYNC.S ;  /* 0x00000000000073c6 */ /* 0x000e760000000000 */
[----:B-1----:R1:W2:Y:S01]  /*05c0*/  SYNCS.EXCH.64 URZ, [UR5], UR10 ;  /* 0x0000000a05ff75b2 */ /* 0x0022a20008000100 */
[----:B------:R1:W3:Y:S01]  /*05d0*/  SYNCS.EXCH.64 URZ, [UR5+0x30], UR10 ;  /* 0x0000300a05ff75b2 */ /* 0x0002e20008000100 */
[----:B------:R1:W4:Y:S01]  /*05e0*/  SYNCS.EXCH.64 URZ, [UR5+0x8], UR10 ;  /* 0x0000080a05ff75b2 */ /* 0x0003220008000100 */
[----:B------:R1:W1:Y:S01]  /*05f0*/  SYNCS.EXCH.64 URZ, [UR5+0x38], UR10 ;  /* 0x0000380a05ff75b2 */ /* 0x0002620008000100 */
        /* <DEDUP_REMOVED lines=8> */
[----:B------:R-:W-:Y:S01]  /*0680*/  NOP ;  /* 0x0000000000007918 */ /* 0x000fe20000000000 */
.L_x_9:
[----:B------:R-:W2:Y:S01]  /*0690*/  SHFL.IDX PT, R2, R103, RZ, 0x1f ;  /* 0x00001fff67027589 */ /* 0x000ea200000e0000 */
[----:B------:R-:W-:Y:S01]  /*06a0*/  NOP ;  /* 0x0000000000007918 */ /* 0x000fe20000000000 */
[----:B--2---:R-:W-:-:S13]  /*06b0*/  ISETP.NE.AND P0, PT, R2, 0x1, PT ;  /* 0x000000010200780c */ /* 0x004fda0003f05270 */
[----:B------:R-:W-:Y:S05]  /*06c0*/  @P0 BRA `(.L_x_10) ;  /* 0x0000000000580947 */ /* 0x000fea0003800000 */
[----:B------:R-:W2:Y:S01]  /*06d0*/  S2UR UR7, SR_CgaCtaId ;  /* 0x00000000000779c3 */ /* 0x000ea20000008800 */
[----:B------:R-:W-:Y:S01]  /*06e0*/  UMOV UR9, 0x400 ;  /* 0x0000040000097882 */ /* 0x000fe20000000000 */
[----:B-1----:R-:W-:Y:S01]  /*06f0*/  UMOV UR5, 0x20 ;  /* 0x0000002000057882 */ /* 0x002fe20000000000 */
[----:B------:R-:W-:Y:S01]  /*0700*/  UMOV UR4, 0x80 ;  /* 0x0000008000047882 */ /* 0x000fe20000000000 */
[----:B------:R-:W-:-:S04]  /*0710*/  UIADD3 UR10, UPT, UPT, -UR5, 0x100000, URZ ;  /* 0x00100000050a7890 */ /* 0x000fc8000fffe1ff */
[----:B------:R-:W-:Y:S02]  /*0720*/  USHF.L.U32 UR11, UR10, 0xb, URZ ;  /* 0x0000000b0a0b7899 */ /* 0x000fe400080006ff */
[----:B------:R-:W-:Y:S02]  /*0730*/  USHF.L.U32 UR10, UR10, 0x1, URZ ;  /* 0x000000010a0a7899 */ /* 0x000fe400080006ff */
[----:B------:R-:W-:-:S04]  /*0740*/  UIADD3 UR4, UPT, UPT, -UR4, 0x100000, URZ ;  /* 0x0010000004047890 */ /* 0x000fc8000fffe1ff */
[----:B------:R-:W-:Y:S02]  /*0750*/  USHF.L.U32 UR5, UR4, 0xb, URZ ;  /* 0x0000000b04057899 */ /* 0x000fe400080006ff */
[----:B------:R-:W-:Y:S01]  /*0760*/  USHF.L.U32 UR4, UR4, 0x1, URZ ;  /* 0x0000000104047899 */ /* 0x000fe200080006ff */
[----:B------:R-:W-:Y:S01]  /*0770*/  ELECT P0, URZ, PT ;  /* 0x0000000000ff782f */ /* 0x000fe20003800000 */
[----:B--2---:R-:W-:Y:S01]  /*0780*/  ULEA UR7, UR7, UR9, 0x18 ;  /* 0x0000000907077291 */ /* 0x004fe2000f8ec0ff */
[----:B------:R-:W1:Y:S11]  /*0790*/  FENCE.VIEW.ASYNC.S ;  /* 0x00000000000073c6 */ /* 0x000e760000000000 */
[----:B-1----:R2:W1:Y:S01]  /*07a0*/  SYNCS.EXCH.64 URZ, [UR7+0x60], UR10 ;  /* 0x0000600a07ff75b2 */ /* 0x0024620008000100 */
[----:B------:R2:W1:Y:S01]  /*07b0*/  SYNCS.EXCH.64 URZ, [UR7+0x80], UR4 ;  /* 0x0000800407ff75b2 */ /* 0x0004620008000100 */
[----:B------:R2:W1:Y:S01]  /*07c0*/  SYNCS.EXCH.64 URZ, [UR7+0x68], UR10 ;  /* 0x0000680a07ff75b2 */ /* 0x0004620008000100 */
[----:B------:R2:W1:Y:S01]  /*07d0*/  SYNCS.EXCH.64 URZ, [UR7+0x88], UR4 ;  /* 0x0000880407ff75b2 */ /* 0x0004620008000100 */
[----:B------:R2:W1:Y:S01]  /*07e0*/  SYNCS.EXCH.64 URZ, [UR7+0x70], UR10 ;  /* 0x0000700a07ff75b2 */ /* 0x0004620008000100 */
[----:B------:R2:W1:Y:S01]  /*07f0*/  SYNCS.EXCH.64 URZ, [UR7+0x90], UR4 ;  /* 0x0000900407ff75b2 */ /* 0x0004620008000100 */
[----:B------:R2:W1:Y:S01]  /*0800*/  SYNCS.EXCH.64 URZ, [UR7+0x78], UR10 ;  /* 0x0000780a07ff75b2 */ /* 0x0004620008000100 */
[----:B------:R2:W1:Y:S02]  /*0810*/  SYNCS.EXCH.64 URZ, [UR7+0x98], UR4 ;  /* 0x0000980407ff75b2 */ /* 0x0004640008000100 */
[----:B--2---:R-:W-:Y:S01]  /*0820*/  NOP ;  /* 0x0000000000007918 */ /* 0x004fe20000000000 */
.L_x_10:
[----:B------:R-:W2:Y:S01]  /*0830*/  SHFL.IDX PT, R2, R103, RZ, 0x1f ;  /* 0x00001fff67027589 */ /* 0x000ea200000e0000 */
[----:B------:R-:W-:Y:S01]  /*0840*/  NOP ;  /* 0x0000000000007918 */ /* 0x000fe20000000000 */
[----:B--2---:R-:W-:-:S13]  /*0850*/  ISETP.NE.AND P0, PT, R2, 0x3, PT ;  /* 0x000000030200780c */ /* 0x004fda0003f05270 */
[----:B------:R-:W-:Y:S05]  /*0860*/  @P0 BRA `(.L_x_11) ;  /* 0x0000000000300947 */ /* 0x000fea0003800000 */
[----:B-1----:R-:W1:Y:S01]  /*0870*/  S2UR UR5, SR_CgaCtaId ;  /* 0x00000000000579c3 */ /* 0x002e620000008800 */
        /* <DEDUP_REMOVED lines=8> */
[----:B-1----:R2:W1:Y:S01]  /*0900*/  SYNCS.EXCH.64 URZ, [UR5+0xa0], UR10 ;  /* 0x0000a00a05ff75b2 */ /* 0x0024620008000100 */
[----:B------:R2:W1:Y:S02]  /*0910*/  SYNCS.EXCH.64 URZ, [UR5+0xa8], UR10 ;  /* 0x0000a80a05ff75b2 */ /* 0x0004640008000100 */
[----:B--2---:R-:W-:Y:S01]  /*0920*/  NOP ;  /* 0x0000000000007918 */ /* 0x004fe20000000000 */
.L_x_11:
[----:B------:R-:W2:Y:S01]  /*0930*/  SHFL.IDX PT, R2, R103, RZ, 0x1f ;  /* 0x00001fff67027589 */ /* 0x000ea200000e0000 */
[----:B------:R-:W-:Y:S01]  /*0940*/  NOP ;  /* 0x0000000000007918 */ /* 0x000fe20000000000 */
[----:B--2---:R-:W-:-:S13]  /*0950*/  ISETP.NE.AND P0, PT, R2, 0x4, PT ;  /* 0x000000040200780c */ /* 0x004fda0003f05270 */
[----:B------:R-:W-:Y:S05]  /*0960*/  @P0 BRA `(.L_x_12) ;  /* 0x0000000000440947 */ /* 0x000fea0003800000 */
[----:B-1----:R-:W1:Y:S01]  /*0970*/  S2UR UR5, SR_CgaCtaId ;  /* 0x00000000000579c3 */ /* 0x002e620000008800 */
[----:B------:R-:W-:Y:S01]  /*0980*/  UMOV UR9, 0x100 ;  /* 0x0000010000097882 */ /* 0x000fe20000000000 */
[----:B------:R-:W-:Y:S01]  /*0990*/  UMOV UR7, 0x400 ;  /* 0x0000040000077882 */ /* 0x000fe20000000000 */
[----:B------:R-:W-:Y:S01]  /*09a0*/  USEL UR9, UR9, 0xe0, UP2 ;  /* 0x000000e009097887 */ /* 0x000fe20009000000 */
[----:B------:R-:W-:Y:S01]  /*09b0*/  UMOV UR4, 0x1 ;  /* 0x0000000100047882 */ /* 0x000fe20000000000 */
[----:B------:R-:W-:Y:S01]  /*09c0*/  ELECT P0, URZ, PT ;  /* 0x0000000000ff782f */ /* 0x000fe20003800000 */
[----:B------:R-:W-:-:S04]  /*09d0*/  UIADD3 UR10, UPT, UPT, -UR4, 0x100000, URZ ;  /* 0x00100000040a7890 */ /* 0x000fc8000fffe1ff */
[----:B------:R-:W-:Y:S02]  /*09e0*/  USHF.L.U32 UR11, UR10, 0xb, URZ ;  /* 0x0000000b0a0b7899 */ /* 0x000fe400080006ff */
[----:B------:R-:W-:Y:S02]  /*09f0*/  USHF.L.U32 UR10, UR10, 0x1, URZ ;  /* 0x000000010a0a7899 */ /* 0x000fe400080006ff */
        /* <DEDUP_REMOVED lines=8> */
.L_x_12:
        /* <DEDUP_REMOVED lines=20> */
[----:B------:R2:W1:Y:S02]  /*0bc0*/  SYNCS.EXCH.64 URZ, [UR7+0xd8], UR4 ;  /* 0x0000d80407ff75b2 */ /* 0x0004640008000100 */
[----:B--2---:R-:W-:Y:S01]  /*0bd0*/  NOP ;  /* 0x0000000000007918 */ /* 0x004fe20000000000 */
.L_x_13:
[----:B-1----:R-:W1:Y:S01]  /*0be0*/  S2UR UR5, SR_CTAID.X ;  /* 0x00000000000579c3 */ /* 0x002e620000002500 */
[----:B------:R-:W-:-:S05]  /*0bf0*/  CS2R.32 R91, SR_CgaSize ;  /* 0x00000000005b7805 */ /* 0x000fca0000008a00 */
[----:B------:R-:W-:-:S05]  /*0c00*/  IMAD R91, R91, -0xa0, RZ ;  /* 0xffffff605b5b7824 */ /* 0x000fca00078e02ff */
[----:B------:R-:W-:-:S14]  /*0c10*/  R2UR UR9, R91 ;  /* 0x000000005b0972ca */ /* 0x000fdc00000e0000 */
[----:B------:R-:W2:Y:S01]  /*0c20*/  LDCU UR9, c[0x0][UR9+0x2b0] ;  /* 0x00005600090977ac */ /* 0x000ea20008000800 */
[----:B------:R-:W-:Y:S01]  /*0c30*/  NOP ;  /* 0x0000000000007918 */ /* 0x000fe20000000000 */
[----:B------:R-:W-:-:S05]  /*0c40*/  CS2R.32 R91, SR_CgaSize ;  /* 0x00000000005b7805 */ /* 0x000fca0000008a00 */
[----:B------:R-:W-:-:S05]  /*0c50*/  IMAD R91, R91, -0xa0, RZ ;  /* 0xffffff605b5b7824 */ /* 0x000fca00078e02ff */
[----:B------:R-:W-:-:S14]  /*0c60*/  R2UR UR7, R91 ;  /* 0x000000005b0772ca */ /* 0x000fdc00000e0000 */
[----:B------:R-:W3:Y:S01]  /*0c70*/  LDCU UR7, c[0x0][UR7+0x2b4] ;  /* 0x00005680070777ac */ /* 0x000ee20008000800 */
[----:B------:R-:W4:Y:S08]  /*0c80*/  S2UR UR4, SR_CTAID.Y ;  /* 0x00000000000479c3 */ /* 0x000f300000002600 */
[----:B------:R-:W3:Y:S01]  /*0c90*/  LDC R10, c[0x0][0xb24] ;  /* 0x0002c900ff0a7b82 */ /* 0x000ee20000000800 */
[----:B-1----:R-:W-:-:S02]  /*0ca0*/  I2FP.F32.U32 R91, UR5 ;  /* 0x00000005005b7c45 */ /* 0x002fc40008201000 */
[----:B------:R-:W-:-:S05]  /*0cb0*/  CS2R.32 R3, SR_CgaSize ;  /* 0x0000000000037805 */ /* 0x000fca0000008a00 */
[----:B------:R-:W-:-:S06]  /*0cc0*/  IMAD R3, R3, -0xa0, RZ ;  /* 0xffffff6003037824 */ /* 0x000fcc00078e02ff */
[----:B------:R-:W1:Y:S01]  /*0cd0*/  LDC R3, c[0x0][R3+0x2a0] ;  /* 0x0000a80003037b82 */ /* 0x000e620000000800 */
[----:B------:R-:W-:Y:S01]  /*0ce0*/  MOV R17, UR5 ;  /* 0x0000000500117c02 */ /* 0x000fe20008000f00 */
[----:B--2---:R-:W-:Y:S01]  /*0cf0*/  FMUL R91, R91, UR9 ;  /* 0x000000095b5b7c20 */ /* 0x004fe20008400000 */
[----:B----4-:R-:W-:Y:S02]  /*0d00*/  I2FP.F32.U32 R90, UR4 ;  /* 0x00000004005a7c45 */ /* 0x010fe40008201000 */
[----:B------:R-:W-:-:S05]  /*0d10*/  CS2R.32 R2, SR_CgaSize ;  /* 0x0000000000027805 */ /* 0x000fca0000008a00 */
[----:B------:R-:W-:-:S06]  /*0d20*/  IMAD R2, R2, -0xa0, RZ ;  /* 0xffffff6002027824 */ /* 0x000fcc00078e02ff */
[----:B------:R-:W2:Y:S01]  /*0d30*/  LDC R2, c[0x0][R2+0x2a4] ;  /* 0x0000a90002027b82 */ /* 0x000ea20000000800 */
[----:B------:R-:W-:Y:S01]  /*0d40*/  MOV R14, UR4 ;  /* 0x00000004000e7c02 */ /* 0x000fe20008000f00 */
[----:B------:R-:W4:Y:S01]  /*0d50*/  F2I.U32.TRUNC.NTZ R91, R91 ;  /* 0x0000005b005b7305 */ /* 0x000f22000020f000 */
[----:B---3--:R-:W-:-:S05]  /*0d60*/  FMUL R90, R90, UR7 ;  /* 0x000000075a5a7c20 */ /* 0x008fca0008400000 */
[----:B------:R-:W-:Y:S01]  /*0d70*/  BAR.SYNC.DEFER_BLOCKING 0x0 ;  /* 0x0000000000007b1d */ /* 0x000fe20000010000 */
[----:B------:R-:W-:-:S05]  /*0d80*/  ISETP.GE.AND P0, PT, R10, 0x1, PT ;  /* 0x000000010a00780c */ /* 0x000fca0003f06270 */
[----:B------:R-:W3:Y:S02]  /*0d90*/  F2I.U32.TRUNC.NTZ R90, R90 ;  /* 0x0000005a005a7305 */ /* 0x000ee4000020f000 */
[----:B------:R-:W2:Y:S01]  /*0da0*/  S2UR UR57, SR_CTAID.Z ;  /* 0x00000000003979c3 */ /* 0x000ea20000002700 */
[----:B----4-:R-:W-:-:S05]  /*0db0*/  IADD3 R91, PT, PT, -R91, RZ, RZ ;  /* 0x000000ff5b5b7210 */ /* 0x010fca0007ffe1ff */
[----:B-1----:R-:W-:Y:S01]  /*0dc0*/  IMAD R91, R3, R91, UR5 ;  /* 0x00000005035b7e24 */ /* 0x002fe2000f8e025b */
[----:B---3--:R-:W-:-:S05]  /*0dd0*/  IADD3 R90, PT, PT, -R90, RZ, RZ ;  /* 0x000000ff5a5a7210 */ /* 0x008fca0007ffe1ff */
[----:B--2---:R-:W-:Y:S01]  /*0de0*/  IMAD R90, R2, R90, UR4 ;  /* 0x00000004025a7e24 */ /* 0x004fe2000f8e025a */
[----:B------:R-:W-:Y:S06]  /*0df0*/  @!P0 BRA `(.L_x_14) ;  /* 0x0000000000b88947 */ /* 0x000fec0003800000 */
[----:B------:R-:W1:Y:S01]  /*0e00*/  LDC.64 R4, c[0x0][0xb18] ;  /* 0x0002c600ff047b82 */ /* 0x000e620000000a00 */
[----:B------:R-:W-:-:S07]  /*0e10*/  ISETP.NE.AND P0, PT, R10, 0x1, PT ;  /* 0x000000010a00780c */ /* 0x000fce0003f05270 */
[----:B------:R-:W2:Y:S08]  /*0e20*/  LDC R9, c[0x0][0xb0c] ;  /* 0x0002c300ff097b82 */ /* 0x000eb00000000800 */
[----:B------:R-:W3:Y:S08]  /*0e30*/  LDC R12, c[0x0][0x370] ;  /* 0x0000dc00ff0c7b82 */ /* 0x000ef00000000800 */
[----:B------:R-:W4:Y:S01]  /*0e40*/  LDC R11, c[0x0][0x374] ;  /* 0x0000dd00ff0b7b82 */ /* 0x000f220000000800 */
[----:B-1----:R-:W-:-:S07]  /*0e50*/  ISETP.NE.AND P1, PT, R4, 0x1, PT ;  /* 0x000000010400780c */ /* 0x002fce0003f25270 */
[----:B------:R-:W3:Y:S01]  /*0e60*/  LDC.64 R6, c[0x0][0xb10] ;  /* 0x0002c400ff067b82 */ /* 0x000ee20000000a00 */
[----:B--2---:R-:W-:-:S07]  /*0e70*/  ISETP.NE.AND P2, PT, R9, 0x1, PT ;  /* 0x000000010900780c */ /* 0x004fce0003f45270 */
[----:B------:R-:W1:Y:S08]  /*0e80*/  LDC R8, c[0x0][0xb20] ;  /* 0x0002c800ff087b82 */ /* 0x000e700000000800 */
[----:B------:R-:W2:Y:S01]  /*0e90*/  LDC.64 R2, c[0x0][0xb28] ;  /* 0x0002ca00ff027b82 */ /* 0x000ea20000000a00 */
[----:B----4-:R-:W-:-:S04]  /*0ea0*/  IMAD.HI.U32 R13, R11, R5, RZ ;  /* 0x000000050b0d7227 */ /* 0x010fc800078e00ff */
[----:B------:R-:W-:-:S04]  /*0eb0*/  IMAD.HI.U32 R5, R14, R5, RZ ;  /* 0x000000050e057227 */ /* 0x000fc800078e00ff */
[----:B---3--:R-:W-:-:S05]  /*0ec0*/  IMAD.HI.U32 R15, R12, R6, RZ ;  /* 0x000000060c0f7227 */ /* 0x008fca00078e00ff */
[-C--:B------:R-:W-:Y:S01]  /*0ed0*/  @P2 SHF.R.U32.HI R12, RZ, R7.reuse, R15 ;  /* 0x00000007ff0c2219 */ /* 0x080fe2000001160f */
[----:B------:R-:W-:Y:S01]  /*0ee0*/  IMAD.HI.U32 R15, R17, R6, RZ ;  /* 0x00000006110f7227 */ /* 0x000fe200078e00ff */
[-C--:B-1----:R-:W-:Y:S02]  /*0ef0*/  @P1 SHF.R.U32.HI R11, RZ, R8.reuse, R13 ;  /* 0x00000008ff0b1219 */ /* 0x082fe4000001160d */
[----:B------:R-:W-:Y:S02]  /*0f00*/  SHF.R.U32.HI R5, RZ, R8, R5 ;  /* 0x00000008ff057219 */ /* 0x000fe40000011605 */
[----:B------:R-:W-:Y:S02]  /*0f10*/  SHF.R.U32.HI R15, RZ, R7, R15 ;  /* 0x00000007ff0f7219 */ /* 0x000fe4000001160f */
[----:B------:R-:W-:Y:S01]  /*0f20*/  SEL R5, R14, R5, !P1 ;  /* 0x000000050e057207 */ /* 0x000fe20004800000 */
[----:B--2---:R-:W-:Y:S01]  /*0f30*/  IMAD.HI.U32 R13, R11, R2, RZ ;  /* 0x000000020b0d7227 */ /* 0x004fe200078e00ff */
[----:B------:R-:W-:-:S03]  /*0f40*/  SEL R15, R17, R15, !P2 ;  /* 0x0000000f110f7207 */ /* 0x000fc60005000000 */
[----:B------:R-:W-:Y:S01]  /*0f50*/  IMAD.HI.U32 R6, R12, R2, RZ ;  /* 0x000000020c067227 */ /* 0x000fe200078e00ff */
[----:B------:R-:W-:-:S04]  /*0f60*/  @P0 SHF.R.U32.HI R11, RZ, R3, R13 ;  /* 0x00000003ff0b0219 */ /* 0x000fc8000001160d */
[----:B------:R-:W-:Y:S01]  /*0f70*/  @P0 SHF.R.U32.HI R12, RZ, R3, R6 ;  /* 0x00000003ff0c0219 */ /* 0x000fe20000011606 */
[----:B------:R-:W-:-:S04]  /*0f80*/  IMAD R11, R11, R10, RZ ;  /* 0x0000000a0b0b7224 */ /* 0x000fc800078e02ff */
[----:B------:R-:W-:Y:S01]  /*0f90*/  IMAD R6, R12, R10, RZ ;  /* 0x0000000a0c067224 */ /* 0x000fe200078e02ff */
[----:B------:R-:W-:-:S04]  /*0fa0*/  ISETP.GE.AND P1, PT, R5, R11, PT ;  /* 0x0000000b0500720c */ /* 0x000fc80003f26270 */
[----:B------:R-:W-:Y:S01]  /*0fb0*/  ISETP.GE.OR P1, PT, R15, R6, P1 ;  /* 0x000000060f00720c */ /* 0x000fe20000f26670 */
[----:B------:R-:W-:-:S05]  /*0fc0*/  IMAD.HI.U32 R6, R5, R2, RZ ;  /* 0x0000000205067227 */ /* 0x000fca00078e00ff */
[----:B------:R-:W-:-:S04]  /*0fd0*/  SHF.R.U32.HI R6, RZ, R3, R6 ;  /* 0x00000003ff067219 */ /* 0x000fc80000011606 */
[----:B------:R-:W-:-:S03]  /*0fe0*/  SEL R6, R5, R6, !P0 ;  /* 0x0000000605067207 */ /* 0x000fc60004000000 */
[----:B------:R-:W-:Y:S01]  /*0ff0*/  @!P1 IMAD.HI.U32 R7, R15, R2, RZ ;  /* 0x000000020f079227 */ /* 0x000fe200078e00ff */
[----:B------:R-:W-:-:S04]  /*1000*/  IADD3 R2, PT, PT, -R6, RZ, RZ ;  /* 0x000000ff06027210 */ /* 0x000fc80007ffe1ff */
[----:B------:R-:W-:Y:S01]  /*1010*/  @!P1 SHF.R.U32.HI R3, RZ, R3, R7 ;  /* 0x00000003ff039219 */ /* 0x000fe20000011607 */
[----:B------:R-:W-:Y:S01]  /*1020*/  IMAD R2, R10, R2, R5 ;  /* 0x000000020a027224 */ /* 0x000fe200078e0205 */
[----:B------:R-:W-:Y:S02]  /*1030*/  IADD3 R7, PT, PT, -R5, RZ, RZ ;  /* 0x000000ff05077210 */ /* 0x000fe40007ffe1ff */
[----:B------:R-:W-:-:S03]  /*1040*/  @!P1 SEL R3, R15, R3, !P0 ;  /* 0x000000030f039207 */ /* 0x000fc60004000000 */
[----:B------:R-:W-:Y:S02]  /*1050*/  IMAD R7, R4, R7, R14 ;  /* 0x0000000704077224 */ /* 0x000fe400078e020e */
[--C-:B------:R-:W-:Y:S02]  /*1060*/  @!P1 IMAD.IADD R6, R6, 0x1, -R3.reuse ;  /* 0x0000000106069824 */ /* 0x100fe400078e0a03 */
[----:B------:R-:W-:Y:S01]  /*1070*/  @!P1 IMAD R3, R2, R12, R3 ;  /* 0x0000000c02039224 */ /* 0x000fe200078e0203 */
[----:B------:R-:W-:Y:S01]  /*1080*/  IADD3 R2, PT, PT, -R15, RZ, RZ ;  /* 0x000000ff0f027210 */ /* 0x000fe20007ffe1ff */
[----:B------:R-:W-:Y:S02]  /*1090*/  @!P1 IMAD R5, R6, R10, R15 ;  /* 0x0000000a06059224 */ /* 0x000fe400078e020f */
[----:B------:R-:W-:Y:S02]  /*10a0*/  @!P1 IMAD.MOV.U32 R15, RZ, RZ, R3 ;  /* 0x000000ffff0f9224 */ /* 0x000fe400078e0003 */
[----:B------:R-:W-:-:S02]  /*10b0*/  IMAD R2, R9, R2, R17 ;  /* 0x0000000209027224 */ /* 0x000fc400078e0211 */
[----:B------:R-:W-:Y:S02]  /*10c0*/  IMAD R14, R5, R4, R7 ;  /* 0x00000004050e7224 */ /* 0x000fe400078e0207 */
[----:B------:R-:W-:Y:S02]  /*10d0*/  IMAD R17, R15, R9, R2 ;  /* 0x000000090f117224 */ /* 0x000fe400078e0202 */
.L_x_14:
[----:B------:R-:W1:Y:S01]  /*10e0*/  LDCU UR4, c[0x0][0xb30] ;  /* 0x00016600ff0477ac */ /* 0x000e620008000800 */
[----:B------:R-:W2:Y:S08]  /*10f0*/  S2UR UR45, SR_CgaCtaId ;  /* 0x00000000002d79c3 */ /* 0x000eb00000008800 */
[----:B------:R-:W3:Y:S01]  /*1100*/  LDC R40, c[0x0][0xb24] ;  /* 0x0002c900ff287b82 */ /* 0x000ee20000000800 */
[----:B-1----:R-:W-:-:S09]  /*1110*/  UISETP.NE.AND UP1, UPT, UR4, 0x1, UPT ;  /* 0x000000010400788c */ /* 0x002fd2000bf25270 */
[----:B--2---:R-:W-:Y:S05]  /*1120*/  BRA.U UP1, `(.L_x_15) ;  /* 0x0000000101407547 */ /* 0x004fea000b800000 */
[----:B------:R-:W1:Y:S08]  /*1130*/  LDC.64 R4, c[0x0][0xb10] ;  /* 0x0002c400ff047b82 */ /* 0x000e700000000a00 */
[----:B------:R-:W2:Y:S08]  /*1140*/  LDC.64 R2, c[0x0][0xb18] ;  /* 0x0002c600ff027b82 */ /* 0x000eb00000000a00 */
[----:B------:R-:W4:Y:S08]  /*1150*/  LDC R6, c[0x0][0xb20] ;  /* 0x0002c800ff067b82 */ /* 0x000f300000000800 */
[----:B------:R-:W3:Y:S01]  /*1160*/  LDC R7, c[0x0][0xb0c] ;  /* 0x0002c300ff077b82 */ /* 0x000ee20000000800 */
[----:B-1----:R-:W-:-:S05]  /*1170*/  IMAD.HI.U32 R4, R17, R4, RZ ;  /* 0x0000000411047227 */ /* 0x002fca00078e00ff */
[----:B------:R-:W-:Y:S01]  /*1180*/  SHF.R.U32.HI R4, RZ, R5, R4 ;  /* 0x00000005ff047219 */ /* 0x000fe20000011604 */
[----:B--2---:R-:W-:Y:S01]  /*1190*/  IMAD.HI.U32 R3, R14, R3, RZ ;  /* 0x000000030e037227 */ /* 0x004fe200078e00ff */
[----:B------:R-:W-:-:S04]  /*11a0*/  ISETP.NE.AND P0, PT, R2, 0x1, PT ;  /* 0x000000010200780c */ /* 0x000fc80003f05270 */
[----:B----4-:R-:W-:-:S04]  /*11b0*/  SHF.R.U32.HI R3, RZ, R6, R3 ;  /* 0x00000006ff037219 */ /* 0x010fc80000011603 */
[----:B------:R-:W-:Y:S02]  /*11c0*/  SEL R3, R14, R3, !P0 ;  /* 0x000000030e037207 */ /* 0x000fe40004000000 */
[----:B---3--:R-:W-:-:S04]  /*11d0*/  ISETP.NE.AND P1, PT, R7, 0x1, PT ;  /* 0x000000010700780c */ /* 0x008fc80003f25270 */
[----:B------:R-:W-:-:S05]  /*11e0*/  SEL R4, R17, R4, !P1 ;  /* 0x0000000411047207 */ /* 0x000fca0004800000 */
[----:B------:R-:W-:Y:S02]  /*11f0*/  IMAD.IADD R5, R3, 0x1, -R4 ;  /* 0x0000000103057824 */ /* 0x000fe400078e0a04 */
[----:B------:R-:W-:Y:S02]  /*1200*/  IMAD.IADD R3, R4, 0x1, -R3 ;  /* 0x0000000104037824 */ /* 0x000fe400078e0a03 */
[----:B------:R-:W-:Y:S02]  /*1210*/  IMAD R17, R5, R7, R17 ;  /* 0x0000000705117224 */ /* 0x000fe400078e0211 */
[----:B------:R-:W-:-:S07]  /*1220*/  IMAD R14, R3, R2, R14 ;  /* 0x00000002030e7224 */ /* 0x000fce00078e020e */
.L_x_15:
[----:B------:R-:W-:Y:S01]  /*1230*/  BAR.SYNC.DEFER_BLOCKING 0x0 ;  /* 0x0000000000007b1d */ /* 0x000fe20000010000 */
[----:B------:R-:W-:Y:S01]  /*1240*/  UISETP.NE.AND UP1, UPT, UR8, 0x2, UPT ;  /* 0x000000020800788c */ /* 0x000fe2000bf25270 */
[----:B------:R-:W-:Y:S02]  /*1250*/  ISETP.NE.OR P5, PT, R0, 0x2, !P5 ;  /* 0x000000020000780c */ /* 0x000fe40006fa5670 */
[----:B------:R-:W-:-:S06]  /*1260*/  LOP3.LUT R2, R101, 0x1f, RZ, 0xc0, !PT ;  /* 0x0000001f65027812 */ /* 0x000fcc00078ec0ff */
[----:B------:R-:W-:Y:S05]  /*1270*/  BRA.U UP1, `(.L_x_16) ;  /* 0x0000001501f47547 */ /* 0x000fea000b800000 */
[----:B------:R-:W1:Y:S01]  /*1280*/  LDCU UR6, c[0x0][0x388] ;  /* 0x00007100ff0677ac */ /* 0x000e620008000800 */
[----:B------:R-:W2:Y:S01]  /*1290*/  LDC R10, c[0x0][0x370] ;  /* 0x0000dc00ff0a7b82 */ /* 0x000ea20000000800 */
[----:B------:R-:W-:Y:S01]  /*12a0*/  PLOP3.LUT P0, PT, PT, PT, UP2, 0x80, 0x8 ;  /* 0x000000000008781c */ /* 0x000fe20003f0f028 */
[----:B------:R-:W-:Y:S01]  /*12b0*/  IMAD.MOV.U32 R13, RZ, RZ, RZ ;  /* 0x000000ffff0d7224 */ /* 0x000fe200078e00ff */
[----:B------:R-:W4:Y:S01]  /*12c0*/  LDCU UR4, c[0x0][0x38c] ;  /* 0x00007180ff0477ac */ /* 0x000f220008000800 */
[----:B------:R-:W-:Y:S02]  /*12d0*/  ISETP.EQ.OR P4, PT, R2, RZ, P5 ;  /* 0x000000ff0200720c */ /* 0x000fe40002f82670 */
[----:B------:R-:W-:Y:S01]  /*12e0*/  PLOP3.LUT P0, PT, P0, PT, PT, 0x8, 0x80 ;  /* 0x000000000080781c */ /* 0x000fe2000070e170 */
[----:B------:R-:W3:Y:S01]  /*12f0*/  LDCU UR35, c[0x0][0x390] ;  /* 0x00007200ff2377ac */ /* 0x000ee20008000800 */
[----:B------:R-:W2:Y:S01]  /*1300*/  LDC R0, c[0x0][0x374] ;  /* 0x0000dd00ff007b82 */ /* 0x000ea20000000800 */
[----:B------:R-:W2:Y:S01]  /*1310*/  LDCU.64 UR36, c[0x0][0x348] ;  /* 0x00006900ff2477ac */ /* 0x000ea20008000a00 */
[----:B------:R-:W-:Y:S01]  /*1320*/  UMOV UR33, 0x1 ;  /* 0x0000000100217882 */ /* 0x000fe20000000000 */
[----:B------:R-:W-:Y:S01]  /*1330*/  UMOV UR32, URZ ;  /* 0x000000ff00207c82 */ /* 0x000fe20008000000 */
[----:B-1----:R-:W-:Y:S01]  /*1340*/  UIADD3 UR6, UPT, UPT, UR6, 0x3f, URZ ;  /* 0x0000003f06067890 */ /* 0x002fe2000fffe0ff */
[----:B------:R-:W-:Y:S01]  /*1350*/  UMOV UR20, URZ ;  /* 0x000000ff00147c82 */ /* 0x000fe20008000000 */
[----:B------:R-:W-:-:S02]  /*1360*/  UMOV UR31, URZ ;  /* 0x000000ff001f7c82 */ /* 0x000fc40008000000 */
[----:B------:R-:W-:-:S04]  /*1370*/  USHF.R.S32.HI UR5, URZ, 0x1f, UR6 ;  /* 0x0000001fff057899 */ /* 0x000fc80008011406 */
[----:B------:R-:W-:-:S04]  /*1380*/  ULEA.HI UR5, UR5, UR6, URZ, 0x6 ;  /* 0x0000000605057291 */ /* 0x000fc8000f8f30ff */
[----:B------:R-:W-:-:S04]  /*1390*/  USHF.R.S32.HI UR5, URZ, 0x6, UR5 ;  /* 0x00000006ff057899 */ /* 0x000fc80008011405 */
[----:B----4-:R-:W-:-:S04]  /*13a0*/  UIMAD UR4, UR5, UR4, URZ ;  /* 0x00000004050472a4 */ /* 0x010fc8000f8e02ff */
[----:B---3--:R-:W-:-:S04]  /*13b0*/  UIMAD UR35, UR4, UR35, URZ ;  /* 0x00000023042372a4 */ /* 0x008fc8000f8e02ff */
[----:B------:R-:W-:Y:S02]  /*13c0*/  UISETP.NE.AND UP1, UPT, UR35, URZ, UPT ;  /* 0x000000ff2300728c */ /* 0x000fe4000bf25270 */
[----:B------:R-:W-:-:S04]  /*13d0*/  UISETP.LT.U32.AND UP0, UPT, UR35, 0x6, UPT ;  /* 0x000000062300788c */ /* 0x000fc8000bf01070 */
[----:B------:R-:W-:-:S04]  /*13e0*/  USEL UR34, UR35, 0x6, UP0 ;  /* 0x0000000623227887 */ /* 0x000fc80008000000 */
[----:B------:R-:W-:Y:S02]  /*13f0*/  UIADD3 UR23, UPT, UPT, UR34, -0x1, URZ ;  /* 0xffffffff22177890 */ /* 0x000fe4000fffe0ff */
[----:B------:R-:W-:Y:S02]  /*1400*/  @!UP1 UIADD3 UR23, UPT, UPT, UR34, URZ, URZ ;  /* 0x000000ff22179290 */ /* 0x000fe4000fffe0ff */
[----:B------:R-:W-:Y:S02]  /*1410*/  UIADD3 UR34, UPT, UPT, UR35, -UR34, URZ ;  /* 0x8000002223227290 */ /* 0x000fe4000fffe0ff */
[----:B--2---:R-:W-:-:S12]  /*1420*/  UIADD3 UR23, UPT, UPT, UR23, 0x1, URZ ;  /* 0x0000000117177890 */ /* 0x004fd8000fffe0ff */
.L_x_32:
[----:B------:R-:W1:Y:S01]  /*1430*/  S2UR UR22, SR_CgaCtaId ;  /* 0x00000000001679c3 */ /* 0x000e620000008800 */
[----:B------:R-:W-:Y:S01]  /*1440*/  UMOV UR4, 0x400 ;  /* 0x0000040000047882 */ /* 0x000fe20000000000 */
[----:B------:R-:W-:Y:S01]  /*1450*/  IMAD.U32 R2, RZ, RZ, UR33 ;  /* 0x00000021ff027e24 */ /* 0x000fe2000f8e00ff */
[----:B------:R-:W-:Y:S01]  /*1460*/  UISETP.NE.AND UP0, UPT, UR35, URZ, UPT ;  /* 0x000000ff2300728c */ /* 0x000fe2000bf05270 */
[----:B------:R-:W-:Y:S01]  /*1470*/  R2UR UR27, R14 ;  /* 0x000000000e1b72ca */ /* 0x000fe200000e0000 */
[----:B------:R-:W-:Y:S01]  /*1480*/  IMAD.SHL.U32 R17, R17, 0x80, RZ ;  /* 0x0000008011117824 */ /* 0x000fe200078e00ff */
[----:B------:R-:W-:Y:S01]  /*1490*/  UMOV UR30, URZ ;  /* 0x000000ff001e7c82 */ /* 0x000fe20008000000 */
[----:B------:R-:W-:Y:S01]  /*14a0*/  SHF.L.U32 R2, R2, 0x1f, RZ ;  /* 0x0000001f02027819 */ /* 0x000fe200000006ff */
[----:B------:R-:W-:Y:S01]  /*14b0*/  UMOV UR29, URZ ;  /* 0x000000ff001d7c82 */ /* 0x000fe20008000000 */
[----:B------:R-:W-:-:S08]  /*14c0*/  UMOV UR28, URZ ;  /* 0x000000ff001c7c82 */ /* 0x000fd00008000000 */
[----:B------:R-:W-:Y:S02]  /*14d0*/  USHF.L.U32 UR27, UR27, 0x7, URZ ;  /* 0x000000071b1b7899 */ /* 0x000fe400080006ff */
[----:B-1----:R-:W-:-:S04]  /*14e0*/  ULEA UR22, UR22, UR4, 0x18 ;  /* 0x0000000416167291 */ /* 0x002fc8000f8ec0ff */
[----:B------:R-:W-:-:S09]  /*14f0*/  ULEA UR4, UR32, UR22, 0x3 ;  /* 0x0000001620047291 */ /* 0x000fd2000f8e18ff */
[----:B----4-:R1:W2:Y:S01]  /*1500*/  SYNCS.PHASECHK.TRANS64.TRYWAIT P2, [UR4+0x30], R2 ;  /* 0x00003002ff0075a7 */ /* 0x0102a20008041104 */
[----:B---3--:R-:W-:Y:S05]  /*1510*/  BRA.U !UP0, `(.L_x_17) ;  /* 0x0000000508687547 */ /* 0x008fea000b800000 */
[----:B------:R-:W3:Y:S01]  /*1520*/  LDC.64 R8, c[0x0][0x480] ;  /* 0x00012000ff087b82 */ /* 0x000ee20000000a00 */
[----:B------:R-:W4:Y:S01]  /*1530*/  LDCU UR16, c[0x0][0x390] ;  /* 0x00007200ff1077ac */ /* 0x000f220008000800 */
[----:B------:R-:W2:Y:S06]  /*1540*/  LDCU UR17, c[0x0][0x38c] ;  /* 0x00007180ff1177ac */ /* 0x000eac0008000800 */
[----:B------:R-:W4:Y:S01]  /*1550*/  LDC.64 R6, c[0x0][0x488] ;  /* 0x00012200ff067b82 */ /* 0x000f220000000a00 */
[----:B------:R-:W2:Y:S01]  /*1560*/  LDCU.64 UR14, c[0x0][0x4b8] ;  /* 0x00009700ff0e77ac */ /* 0x000ea20008000a00 */
[----:B------:R-:W-:Y:S01]  /*1570*/  UIADD3 UR31, UPT, UPT, UR23, UR20, URZ ;  /* 0x00000014171f7290 */ /* 0x000fe2000fffe0ff */
[----:B------:R-:W-:-:S05]  /*1580*/  UMOV UR30, URZ ;  /* 0x000000ff001e7c82 */ /* 0x000fca0008000000 */
[----:B-1----:R-:W1:Y:S01]  /*1590*/  LDC.64 R2, c[0x0][0x490] ;  /* 0x00012400ff027b82 */ /* 0x002e620000000a00 */
[----:B------:R-:W-:Y:S01]  /*15a0*/  UMOV UR18, UR32 ;  /* 0x0000002000127c82 */ /* 0x000fe20008000000 */
[----:B------:R-:W-:Y:S01]  /*15b0*/  UMOV UR28, URZ ;  /* 0x000000ff001c7c82 */ /* 0x000fe20008000000 */
[----:B------:R-:W-:Y:S01]  /*15c0*/  UMOV UR29, URZ ;  /* 0x000000ff001d7c82 */ /* 0x000fe20008000000 */
[----:B---3--:R-:W-:Y:S01]  /*15d0*/  IMAD.HI.U32 R9, R17, R9, RZ ;  /* 0x0000000911097227 */ /* 0x008fe200078e00ff */
[----:B------:R-:W-:-:S03]  /*15e0*/  ISETP.NE.AND P1, PT, R8, 0x1, PT ;  /* 0x000000010800780c */ /* 0x000fc60003f25270 */
[----:B------:R-:W3:Y:S01]  /*15f0*/  LDC.64 R4, c[0x0][0x4b0] ;  /* 0x00012c00ff047b82 */ /* 0x000ee20000000a00 */
[----:B----4-:R-:W-:-:S04]  /*1600*/  SHF.R.U32.HI R6, RZ, R6, R9 ;  /* 0x00000006ff067219 */ /* 0x010fc80000011609 */
[----:B------:R-:W-:Y:S02]  /*1610*/  SEL R6, R17, R6, !P1 ;  /* 0x0000000611067207 */ /* 0x000fe40004800000 */
[----:B------:R-:W-:Y:S02]  /*1620*/  ISETP.NE.AND P1, PT, R7, 0x1, PT ;  /* 0x000000010700780c */ /* 0x000fe40003f25270 */
[C---:B------:R-:W-:Y:S01]  /*1630*/  R2UR UR4, R6.reuse ;  /* 0x00000000060472ca */ /* 0x040fe200000e0000 */
[----:B-1----:R-:W-:-:S04]  /*1640*/  IMAD.HI.U32 R2, R6, R2, RZ ;  /* 0x0000000206027227 */ /* 0x002fc800078e00ff */
[----:B------:R-:W-:Y:S01]  /*1650*/  IMAD.MOV R14, RZ, RZ, -R6 ;  /* 0x000000ffff0e7224 */ /* 0x000fe200078e0a06 */
[----:B------:R-:W-:-:S03]  /*1660*/  SHF.R.U32.HI R2, RZ, R3, R2 ;  /* 0x00000003ff027219 */ /* 0x000fc60000011602 */
[----:B------:R-:W-:Y:S01]  /*1670*/  IMAD R14, R8, R14, R17 ;  /* 0x0000000e080e7224 */ /* 0x000fe200078e0211 */
[----:B------:R-:W-:Y:S01]  /*1680*/  R2UR UR13, R2 ;  /* 0x00000000020d72ca */ /* 0x000fe200000e0000 */
[----:B------:R-:W-:Y:S01]  /*1690*/  VOTEU.ANY UP0, P1 ;  /* 0x0000000000ff7886 */ /* 0x000fe20000800100 */
[----:B------:R-:W1:Y:S01]  /*16a0*/  LDC.64 R2, c[0x0][0x4d0] ;  /* 0x00013400ff027b82 */ /* 0x000e620000000a00 */
[----:B---3--:R-:W-:Y:S02]  /*16b0*/  R2UR UR8, R4 ;  /* 0x00000000040872ca */ /* 0x008fe400000e0000 */
[----:B------:R-:W-:Y:S02]  /*16c0*/  R2UR UR9, R14 ;  /* 0x000000000e0972ca */ /* 0x000fe400000e0000 */
[----:B------:R-:W-:-:S06]  /*16d0*/  R2UR UR6, R5 ;  /* 0x00000000050672ca */ /* 0x000fcc00000e0000 */
[----:B------:R-:W-:Y:S01]  /*16e0*/  USEL UR13, UR4, UR13, !UP0 ;  /* 0x0000000d040d7287 */ /* 0x000fe2000c000000 */
[----:B------:R-:W3:Y:S05]  /*16f0*/  LDCU.64 UR4, c[0x0][0x4d8] ;  /* 0x00009b00ff0477ac */ /* 0x000eea0008000a00 */
[----:B------:R-:W-:-:S04]  /*1700*/  IMAD R9, RZ, RZ, -UR13 ;  /* 0x8000000dff097e24 */ /* 0x000fc8000f8e02ff */
[----:B------:R-:W-:Y:S01]  /*1710*/  IMAD R9, R7, R9, R6 ;  /* 0x0000000907097224 */ /* 0x000fe200078e0206 */
[----:B-1----:R-:W-:-:S04]  /*1720*/  R2UR UR11, R2 ;  /* 0x00000000020b72ca */ /* 0x002fc800000e0000 */
[----:B------:R-:W-:Y:S02]  /*1730*/  R2UR UR7, R9 ;  /* 0x00000000090772ca */ /* 0x000fe400000e0000 */
[----:B------:R-:W-:-:S07]  /*1740*/  R2UR UR12, R3 ;  /* 0x00000000030c72ca */ /* 0x000fce00000e0000 */
[----:B------:R-:W-:-:S06]  /*1750*/  UIMAD UR11, UR9, UR8, UR11 ;  /* 0x00000008090b72a4 */ /* 0x000fcc000f8e020b */
[----:B--23--:R-:W-:-:S12]  /*1760*/  UIMAD UR12, UR7, UR6, UR12 ;  /* 0x00000006070c72a4 */ /* 0x00cfd8000f8e020c */
.L_x_22:
[----:B--2---:R-:W-:Y:S01]  /*1770*/  @!P5 MOV R3, 0x8000 ;  /* 0x000080000003d802 */ /* 0x004fe20000000f00 */
[----:B------:R-:W-:Y:S01]  /*1780*/  ULEA UR9, UR18, UR22, 0x3 ;  /* 0x0000001612097291 */ /* 0x000fe2000f8e18ff */
[----:B----4-:R-:W-:Y:S11]  /*1790*/  @P2 BRA `(.L_x_18) ;  /* 0x0000000000102947 */ /* 0x010ff60003800000 */
[----:B------:R-:W-:Y:S04]  /*17a0*/  MOV R4, UR33 ;  /* 0x0000002100047c02 */ /* 0x000fe80008000f00 */
[----:B------:R-:W-:Y:S04]  /*17b0*/  SHF.L.U32 R4, R4, 0x1f, RZ ;  /* 0x0000001f04047819 */ /* 0x000fe800000006ff */
[----:B------:R-:W1:Y:S02]  /*17c0*/  SYNCS.PHASECHK.TRANS64.TRYWAIT P1, [UR9+0x30], R4 ;  /* 0x00003004ff0075a7 */ /* 0x000e640008021109 */
[----:B-1----:R-:W-:Y:S05]  /*17d0*/  @!P1 BRA `(.L_x_19) ;  /* 0x0000007800389947 */ /* 0x002fea0003800000 */
.L_x_18:
[----:B------:R2:W-:Y:S01]  /*17e0*/  @!P5 SYNCS.ARRIVE.TRANS64 RZ, [UR9], R3 ;  /* 0x00000003ffffd9a7 */ /* 0x0005e20008000009 */
[----:B------:R-:W-:Y:S04]  /*17f0*/  BSSY.RECONVERGENT B0, `(.L_x_20) ;  /* 0x0000003000007945 */ /* 0x000fe80003800200 */
[----:B------:R-:W-:Y:S05]  /*1800*/  @P4 BRA `(.L_x_21) ;  /* 0x0000000000044947 */ /* 0x000fea0003800000 */
[----:B------:R-:W-:Y:S05]  /*1810*/  BPT.TRAP 0x1 ;  /* 0x000000040000795c */ /* 0x000fea0000300000 */
.L_x_21:
[----:B------:R-:W-:Y:S05]  /*1820*/  BSYNC.RECONVERGENT B0 ;  /* 0x0000000000007941 */ /* 0x000fea0003800200 */
.L_x_20:
[----:B------:R-:W-:Y:S02]  /*1830*/  UIADD3 UR32, UPT, UPT, UR18, 0x1, URZ ;  /* 0x0000000112207890 */ /* 0x000fe4000fffe0ff */
[----:B------:R-:W-:Y:S02]  /*1840*/  UIMAD UR7, UR28, UR14, UR4 ;  /* 0x0000000e1c0772a4 */ /* 0x000fe4000f8e0204 */
[----:B------:R-:W-:Y:S02]  /*1850*/  UISETP.NE.AND UP0, UPT, UR32, 0x6, UPT ;  /* 0x000000062000788c */ /* 0x000fe4000bf05270 */
[----:B------:R-:W-:Y:S02]  /*1860*/  UIMAD UR6, UR29, UR15, UR5 ;  /* 0x0000000f1d0672a4 */ /* 0x000fe4000f8e0205 */
[----:B------:R-:W-:Y:S02]  /*1870*/  USEL UR8, URZ, 0x1, UP0 ;  /* 0x00000001ff087887 */ /* 0x000fe40008000000 */
[----:B------:R-:W-:Y:S02]  /*1880*/  USEL UR32, UR32, URZ, UP0 ;  /* 0x000000ff20207287 */ /* 0x000fe40008000000 */
[----:B------:R-:W-:Y:S02]  /*1890*/  ULOP3.LUT UR33, UR33, UR8, URZ, 0x3c, !UPT ;  /* 0x0000000821217292 */ /* 0x000fe4000f8e3cff */
[----:B------:R-:W-:Y:S02]  /*18a0*/  ULEA UR8, UR32, UR22, 0x3 ;  /* 0x0000001620087291 */ /* 0x000fe4000f8e18ff */
[----:B------:R-:W-:Y:S02]  /*18b0*/  ULEA UR21, UR18, UR22, 0xe ;  /* 0x0000001612157291 */ /* 0x000fe4000f8e70ff */
[----:B------:R-:W-:Y:S01]  /*18c0*/  UIADD3 UR44, UP1, UPT, UR36, 0x80, URZ ;  /* 0x00000080242c7890 */ /* 0x000fe2000ff3e0ff */
[----:B-1----:R-:W-:Y:S01]  /*18d0*/  MOV R2, UR33 ;  /* 0x0000002100027c02 */ /* 0x002fe20008000f00 */
[----:B------:R-:W-:Y:S02]  /*18e0*/  UPRMT UR42, UR7, 0x40, UR6 ;  /* 0x00000040072a7896 */ /* 0x000fe40008000006 */
[----:B------:R-:W-:Y:S01]  /*18f0*/  UIADD3 UR24, UPT, UPT, UR21, 0x20400, URZ ;  /* 0x0002040015187890 */ /* 0x000fe2000fffe0ff */
[----:B------:R-:W-:Y:S01]  /*1900*/  SHF.L.U32 R2, R2, 0x1f, RZ ;  /* 0x0000001f02027819 */ /* 0x000fe200000006ff */
[----:B------:R-:W-:Y:S02]  /*1910*/  USHF.L.U32 UR10, UR30, 0x6, URZ ;  /* 0x000000061e0a7899 */ /* 0x000fe400080006ff */
[----:B------:R-:W-:Y:S01]  /*1920*/  UIADD3.X UR45, UPT, UPT, URZ, UR37, URZ, UP1, !UPT ;  /* 0x00000025ff2d7290 */ /* 0x000fe20008ffe4ff */
[----:B------:R3:W4:Y:S01]  /*1930*/  SYNCS.PHASECHK.TRANS64.TRYWAIT P2, [UR8+0x30], R2 ;  /* 0x00003002ff0075a7 */ /* 0x0007220008041108 */
[----:B------:R-:W-:Y:S02]  /*1940*/  UIADD3 UR8, UPT, UPT, UR21, 0x8400, URZ ;  /* 0x0000840015087890 */ /* 0x000fe4000fffe0ff */
[----:B------:R-:W-:Y:S02]  /*1950*/  UPRMT UR21, UR42, 0x5410, URZ ;  /* 0x000054102a157896 */ /* 0x000fe400080000ff */
[----:B------:R-:W-:Y:S02]  /*1960*/  UIADD3 UR40, UP0, UPT, UR36, 0x180, URZ ;  /* 0x0000018024287890 */ /* 0x000fe4000ff1e0ff */
[----:B------:R-:W-:Y:S02]  /*1970*/  UIADD3 UR19, UPT, UPT, UR28, 0x1, URZ ;  /* 0x000000011c137890 */ /* 0x000fe4000fffe0ff */
[----:B------:R-:W-:Y:S02]  /*1980*/  UIADD3.X UR41, UPT, UPT, URZ, UR37, URZ, UP0, !UPT ;  /* 0x00000025ff297290 */ /* 0x000fe400087fe4ff */
[----:B------:R-:W-:Y:S01]  /*1990*/  UISETP.NE.AND UP2, UPT, UR19, UR17, UPT ;  /* 0x000000111300728c */ /* 0x000fe2000bf45270 */
[----:B------:R-:W-:Y:S01]  /*19a0*/  UTMALDG.4D.IM2COL [UR8], [UR44], UR21 ;  /* 0x000000082c0073b4 */ /* 0x000fe20008058015 */
[----:B------:R-:W-:Y:S02]  /*19b0*/  UIADD3 UR18, UPT, UPT, UR29, 0x1, URZ ;  /* 0x000000011d127890 */ /* 0x000fe4000fffe0ff */
[----:B------:R-:W-:Y:S02]  /*19c0*/  UIADD3 UR20, UPT, UPT, UR20, 0x1, URZ ;  /* 0x0000000114147890 */ /* 0x000fe4000fffe0ff */
[----:B------:R-:W-:Y:S01]  /*19d0*/  UIADD3 UR42, UPT, UPT, UR30, 0x1, URZ ;  /* 0x000000011e2a7890 */ /* 0x000fe2000fffe0ff */
[----:B------:R-:W-:Y:S01]  /*19e0*/  UMOV UR38, 0x0 ;  /* 0x0000000000267882 */ /* 0x000fe20000000000 */
[----:B------:R-:W-:Y:S01]  /*19f0*/  UMOV UR39, 0x10000000 ;  /* 0x1000000000277882 */ /* 0x000fe20000000000 */
[----:B------:R-:W-:Y:S02]  /*1a00*/  UMOV UR25, UR9 ;  /* 0x0000000900197c82 */ /* 0x000fe40008000000 */
[----:B------:R-:W-:Y:S01]  /*1a10*/  @UP2 UIADD3 UR18, UPT, UPT, UR29, URZ, URZ ;  /* 0x000000ff1d122290 */ /* 0x000fe2000fffe0ff */
[----:B------:R-:W-:Y:S03]  /*1a20*/  UMOV UR26, UR10 ;  /* 0x0000000a001a7c82 */ /* 0x000fe60008000000 */
[----:B------:R-:W-:Y:S01]  /*1a30*/  UISETP.NE.AND UP0, UPT, UR18, UR16, UPT ;  /* 0x000000101200728c */ /* 0x000fe2000bf05270 */
[----:B------:R1:W-:Y:S10]  /*1a40*/  UTMALDG.4D [UR24], [UR40], desc[UR38] ;  /* 0x00002618280075b4 */ /* 0x0003f40008019000 */
[----:B------:R-:W-:Y:S07]  /*1a50*/  @UP0 UIADD3 UR42, UPT, UPT, UR30, URZ, URZ ;  /* 0x000000ff1e2a0290 */ /* 0x000fee000fffe0ff */
[----:B------:R-:W-:Y:S01]  /*1a60*/  UMOV UR30, UR42 ;  /* 0x0000002a001e7c82 */ /* 0x000fe20008000000 */
[----:B-1----:R-:W-:Y:S02]  /*1a70*/  USEL UR29, UR18, URZ, UP0 ;  /* 0x000000ff121d7287 */ /* 0x002fe40008000000 */
[----:B------:R-:W-:Y:S02]  /*1a80*/  UISETP.NE.AND UP0, UPT, UR20, UR31, UPT ;  /* 0x0000001f1400728c */ /* 0x000fe4000bf05270 */
[----:B------:R-:W-:Y:S01]  /*1a90*/  USEL UR28, UR19, URZ, UP2 ;  /* 0x000000ff131c7287 */ /* 0x000fe20009000000 */
[----:B------:R-:W-:Y:S06]  /*1aa0*/  UMOV UR18, UR32 ;  /* 0x0000002000127c82 */ /* 0x000fec0008000000 */
[----:B---3--:R-:W-:Y:S05]  /*1ab0*/  BRA.U UP0, `(.L_x_22) ;  /* 0xfffffffd002c7547 */ /* 0x008fea000b83ffff */
.L_x_17:
[----:B------:R-:W-:Y:S01]  /*1ac0*/  ULEA UR4, UR32, UR22, 0x3 ;  /* 0x0000001620047291 */ /* 0x000fe2000f8e18ff */
[----:B-1----:R-:W-:Y:S01]  /*1ad0*/  MOV R2, UR33 ;  /* 0x0000002100027c02 */ /* 0x002fe20008000f00 */
[----:B------:R-:W-:Y:S01]  /*1ae0*/  @!P0 SYNCS.ARRIVE.TRANS64.A1T0 RZ, [UR22+0xa8], RZ ;  /* 0x0000a8ffffff89a7 */ /* 0x000fe20008100016 */
[----:B------:R-:W-:Y:S02]  /*1af0*/  UISETP.GE.AND UP0, UPT, UR34, 0x1, UPT ;  /* 0x000000012200788c */ /* 0x000fe4000bf06270 */
[----:B------:R-:W-:-:S04]  /*1b00*/  SHF.L.U32 R2, R2, 0x1f, RZ ;  /* 0x0000001f02027819 */ /* 0x000fc800000006ff */
[----:B------:R1:W3:Y:S03]  /*1b10*/  SYNCS.PHASECHK.TRANS64.TRYWAIT P1, [UR4+0x30], R2 ;  /* 0x00003002ff0075a7 */ /* 0x0002e60008021104 */
[----:B------:R-:W-:Y:S05]  /*1b20*/  BRA.U !UP0, `(.L_x_23) ;  /* 0x0000000508707547 */ /* 0x000fea000b800000 */
[----:B------:R-:W4:Y:S01]  /*1b30*/  LDC.64 R8, c[0x0][0x480] ;  /* 0x00012000ff087b82 */ /* 0x000f220000000a00 */
[----:B------:R-:W3:Y:S01]  /*1b40*/  LDCU UR25, c[0x0][0x390] ;  /* 0x00007200ff1977ac */ /* 0x000ee20008000800 */
[----:B------:R-:W3:Y:S06]  /*1b50*/  LDCU UR26, c[0x0][0x38c] ;  /* 0x00007180ff1a77ac */ /* 0x000eec0008000800 */
[----:B------:R-:W4:Y:S01]  /*1b60*/  LDC.64 R6, c[0x0][0x488] ;  /* 0x00012200ff067b82 */ /* 0x000f220000000a00 */
[----:B------:R-:W3:Y:S01]  /*1b70*/  LDCU.64 UR14, c[0x0][0x4b8] ;  /* 0x00009700ff0e77ac */ /* 0x000ee20008000a00 */
[----:B------:R-:W-:Y:S01]  /*1b80*/  UIADD3 UR31, UPT, UPT, UR34, UR31, URZ ;  /* 0x0000001f221f7290 */ /* 0x000fe2000fffe0ff */
[----:B------:R-:W-:-:S05]  /*1b90*/  UMOV UR40, UR34 ;  /* 0x0000002200287c82 */ /* 0x000fca0008000000 */
[----:B-12---:R-:W1:Y:S01]  /*1ba0*/  LDC.64 R2, c[0x0][0x490] ;  /* 0x00012400ff027b82 */ /* 0x006e620000000a00 */
[----:B------:R-:W-:Y:S01]  /*1bb0*/  UMOV UR38, UR32 ;  /* 0x0000002000267c82 */ /* 0x000fe20008000000 */
[----:B----4-:R-:W-:Y:S01]  /*1bc0*/  IMAD.HI.U32 R9, R17, R9, RZ ;  /* 0x0000000911097227 */ /* 0x010fe200078e00ff */
[----:B------:R-:W-:-:S05]  /*1bd0*/  ISETP.NE.AND P0, PT, R8, 0x1, PT ;  /* 0x000000010800780c */ /* 0x000fca0003f05270 */
[----:B------:R-:W2:Y:S01]  /*1be0*/  LDC.64 R4, c[0x0][0x4b0] ;  /* 0x00012c00ff047b82 */ /* 0x000ea20000000a00 */
[----:B------:R-:W-:-:S04]  /*1bf0*/  SHF.R.U32.HI R6, RZ, R6, R9 ;  /* 0x00000006ff067219 */ /* 0x000fc80000011609 */
        /* <DEDUP_REMOVED lines=10> */
[----:B--2---:R-:W-:Y:S02]  /*1ca0*/  R2UR UR8, R4 ;  /* 0x00000000040872ca */ /* 0x004fe400000e0000 */
[----:B------:R-:W-:Y:S02]  /*1cb0*/  R2UR UR9, R9 ;  /* 0x00000000090972ca */ /* 0x000fe400000e0000 */
[----:B------:R-:W-:-:S06]  /*1cc0*/  R2UR UR6, R5 ;  /* 0x00000000050672ca */ /* 0x000fcc00000e0000 */
[----:B------:R-:W-:Y:S01]  /*1cd0*/  USEL UR13, UR4, UR13, !UP0 ;  /* 0x0000000d040d7287 */ /* 0x000fe2000c000000 */
[----:B------:R-:W2:Y:S05]  /*1ce0*/  LDCU.64 UR4, c[0x0][0x4d8] ;  /* 0x00009b00ff0477ac */ /* 0x000eaa0008000a00 */
[----:B------:R-:W-:-:S04]  /*1cf0*/  IMAD R14, RZ, RZ, -UR13 ;  /* 0x8000000dff0e7e24 */ /* 0x000fc8000f8e02ff */
[----:B------:R-:W-:Y:S01]  /*1d00*/  IMAD R14, R7, R14, R6 ;  /* 0x0000000e070e7224 */ /* 0x000fe200078e0206 */
[----:B-1----:R-:W-:-:S04]  /*1d10*/  R2UR UR11, R2 ;  /* 0x00000000020b72ca */ /* 0x002fc800000e0000 */
[----:B------:R-:W-:Y:S02]  /*1d20*/  R2UR UR7, R14 ;  /* 0x000000000e0772ca */ /* 0x000fe400000e0000 */
[----:B------:R-:W-:-:S07]  /*1d30*/  R2UR UR12, R3 ;  /* 0x00000000030c72ca */ /* 0x000fce00000e0000 */
[----:B------:R-:W-:-:S06]  /*1d40*/  UIMAD UR11, UR9, UR8, UR11 ;  /* 0x00000008090b72a4 */ /* 0x000fcc000f8e020b */
[----:B--23--:R-:W-:-:S12]  /*1d50*/  UIMAD UR12, UR7, UR6, UR12 ;  /* 0x00000006070c72a4 */ /* 0x00cfd8000f8e020c */
.L_x_28:
[----:B--2---:R-:W-:Y:S01]  /*1d60*/  @!P5 MOV R3, 0x8000 ;  /* 0x000080000003d802 */ /* 0x004fe20000000f00 */
[----:B------:R-:W-:Y:S01]  /*1d70*/  ULEA UR9, UR38, UR22, 0x3 ;  /* 0x0000001626097291 */ /* 0x000fe2000f8e18ff */
[----:B---3--:R-:W-:Y:S11]  /*1d80*/  @P1 BRA `(.L_x_24) ;  /* 0x0000000000101947 */ /* 0x008ff60003800000 */
[----:B------:R-:W-:Y:S04]  /*1d90*/  MOV R4, UR33 ;  /* 0x0000002100047c02 */ /* 0x000fe80008000f00 */
[----:B------:R-:W-:Y:S04]  /*1da0*/  SHF.L.U32 R4, R4, 0x1f, RZ ;  /* 0x0000001f04047819 */ /* 0x000fe800000006ff */
[----:B------:R-:W1:Y:S02]  /*1db0*/  SYNCS.PHASECHK.TRANS64.TRYWAIT P0, [UR9+0x30], R4 ;  /* 0x00003004ff0075a7 */ /* 0x000e640008001109 */
[----:B-1----:R-:W-:Y:S05]  /*1dc0*/  @!P0 BRA `(.L_x_25) ;  /* 0x0000007000d48947 */ /* 0x002fea0003800000 */
.L_x_24:
[----:B------:R2:W-:Y:S01]  /*1dd0*/  @!P5 SYNCS.ARRIVE.TRANS64 RZ, [UR9], R3 ;  /* 0x00000003ffffd9a7 */ /* 0x0005e20008000009 */
[----:B------:R-:W-:Y:S04]  /*1de0*/  BSSY.RECONVERGENT B0, `(.L_x_26) ;  /* 0x0000003000007945 */ /* 0x000fe80003800200 */
[----:B------:R-:W-:Y:S05]  /*1df0*/  @P4 BRA `(.L_x_27) ;  /* 0x0000000000044947 */ /* 0x000fea0003800000 */
[----:B------:R-:W-:Y:S05]  /*1e00*/  BPT.TRAP 0x1 ;  /* 0x000000040000795c */ /* 0x000fea0000300000 */
.L_x_27:
[----:B------:R-:W-:Y:S05]  /*1e10*/  BSYNC.RECONVERGENT B0 ;  /* 0x0000000000007941 */ /* 0x000fea0003800200 */
.L_x_26:
        /* <DEDUP_REMOVED lines=8> */
[----:B------:R-:W-:Y:S02]  /*1ea0*/  UIADD3 UR39, UPT, UPT, UR28, 0x1, URZ ;  /* 0x000000011c277890 */ /* 0x000fe4000fffe0ff */
[----:B------:R-:W-:Y:S01]  /*1eb0*/  UIADD3 UR46, UP1, UPT, UR36, 0x80, URZ ;  /* 0x00000080242e7890 */ /* 0x000fe2000ff3e0ff */
[----:B-1----:R-:W-:Y:S01]  /*1ec0*/  MOV R2, UR33 ;  /* 0x0000002100027c02 */ /* 0x002fe20008000f00 */
[----:B------:R-:W-:Y:S02]  /*1ed0*/  ULEA UR16, UR38, UR22, 0xe ;  /* 0x0000001626107291 */ /* 0x000fe4000f8e70ff */
[----:B------:R-:W-:Y:S01]  /*1ee0*/  UPRMT UR41, UR6, 0x40, UR7 ;  /* 0x0000004006297896 */ /* 0x000fe20008000007 */
[----:B------:R-:W-:Y:S01]  /*1ef0*/  SHF.L.U32 R2, R2, 0x1f, RZ ;  /* 0x0000001f02027819 */ /* 0x000fe200000006ff */
[----:B------:R-:W-:Y:S02]  /*1f00*/  UISETP.NE.AND UP2, UPT, UR39, UR26, UPT ;  /* 0x0000001a2700728c */ /* 0x000fe4000bf45270 */
[----:B------:R-:W-:Y:S01]  /*1f10*/  USHF.L.U32 UR10, UR30, 0x6, URZ ;  /* 0x000000061e0a7899 */ /* 0x000fe200080006ff */
[----:B------:R1:W3:Y:S01]  /*1f20*/  SYNCS.PHASECHK.TRANS64.TRYWAIT P1, [UR8+0x30], R2 ;  /* 0x00003002ff0075a7 */ /* 0x0002e20008021108 */
[----:B------:R-:W-:Y:S02]  /*1f30*/  UIADD3.X UR47, UPT, UPT, URZ, UR37, URZ, UP1, !UPT ;  /* 0x00000025ff2f7290 */ /* 0x000fe40008ffe4ff */
[----:B------:R-:W-:Y:S02]  /*1f40*/  UIADD3 UR8, UPT, UPT, UR16, 0x8400, URZ ;  /* 0x0000840010087890 */ /* 0x000fe4000fffe0ff */
[----:B------:R-:W-:Y:S02]  /*1f50*/  UPRMT UR48, UR41, 0x5410, URZ ;  /* 0x0000541029307896 */ /* 0x000fe400080000ff */
[----:B------:R-:W-:Y:S02]  /*1f60*/  UIADD3 UR44, UP0, UPT, UR36, 0x180, URZ ;  /* 0x00000180242c7890 */ /* 0x000fe4000ff1e0ff */
[----:B------:R-:W-:Y:S02]  /*1f70*/  UIADD3 UR16, UPT, UPT, UR16, 0x20400, URZ ;  /* 0x0002040010107890 */ /* 0x000fe4000fffe0ff */
[----:B------:R-:W-:Y:S02]  /*1f80*/  UIADD3.X UR45, UPT, UPT, URZ, UR37, URZ, UP0, !UPT ;  /* 0x00000025ff2d7290 */ /* 0x000fe400087fe4ff */
[----:B------:R-:W-:Y:S01]  /*1f90*/  UIADD3 UR38, UPT, UPT, UR29, 0x1, URZ ;  /* 0x000000011d267890 */ /* 0x000fe2000fffe0ff */
[----:B------:R1:W-:Y:S01]  /*1fa0*/  UTMALDG.4D.IM2COL [UR8], [UR46], UR48 ;  /* 0x000000082e0073b4 */ /* 0x0003e20008058030 */
[----:B------:R-:W-:Y:S02]  /*1fb0*/  @UP2 UIADD3 UR38, UPT, UPT, UR29, URZ, URZ ;  /* 0x000000ff1d262290 */ /* 0x000fe4000fffe0ff */
[----:B------:R-:W-:Y:S02]  /*1fc0*/  UIADD3 UR41, UPT, UPT, UR30, 0x1, URZ ;  /* 0x000000011e297890 */ /* 0x000fe4000fffe0ff */
[----:B------:R-:W-:Y:S02]  /*1fd0*/  UISETP.NE.AND UP0, UPT, UR38, UR25, UPT ;  /* 0x000000192600728c */ /* 0x000fe4000bf05270 */
[----:B------:R-:W-:Y:S01]  /*1fe0*/  UIADD3 UR49, UPT, UPT, UR40, -0x1, URZ ;  /* 0xffffffff28317890 */ /* 0x000fe2000fffe0ff */
[----:B------:R-:W-:Y:S01]  /*1ff0*/  UMOV UR42, 0x0 ;  /* 0x00000000002a7882 */ /* 0x000fe20000000000 */
[----:B------:R-:W-:Y:S01]  /*2000*/  UMOV UR43, 0x10000000 ;  /* 0x10000000002b7882 */ /* 0x000fe20000000000 */
[----:B------:R-:W-:Y:S01]  /*2010*/  UMOV UR19, UR27 ;  /* 0x0000001b00137c82 */ /* 0x000fe20008000000 */
[----:B------:R-:W-:Y:S01]  /*2020*/  UMOV UR20, UR28 ;  /* 0x0000001c00147c82 */ /* 0x000fe20008000000 */
[----:B------:R-:W-:Y:S01]  /*2030*/  USEL UR28, UR39, URZ, UP2 ;  /* 0x000000ff271c7287 */ /* 0x000fe20009000000 */
[----:B------:R-:W-:Y:S03]  /*2040*/  UMOV UR21, UR29 ;  /* 0x0000001d00157c82 */ /* 0x000fe60008000000 */
[----:B------:R-:W-:Y:S02]  /*2050*/  @UP0 UIADD3 UR41, UPT, UPT, UR30, URZ, URZ ;  /* 0x000000ff1e290290 */ /* 0x000fe4000fffe0ff */
[----:B------:R-:W-:Y:S01]  /*2060*/  USEL UR29, UR38, URZ, UP0 ;  /* 0x000000ff261d7287 */ /* 0x000fe20008000000 */
[----:B------:R-:W-:Y:S01]  /*2070*/  UMOV UR17, UR9 ;  /* 0x0000000900117c82 */ /* 0x000fe20008000000 */
[----:B------:R-:W-:Y:S01]  /*2080*/  UMOV UR18, UR10 ;  /* 0x0000000a00127c82 */ /* 0x000fe20008000000 */
[----:B------:R-:W-:Y:S01]  /*2090*/  UISETP.GT.U32.AND UP0, UPT, UR40, 0x1, UPT ;  /* 0x000000012800788c */ /* 0x000fe2000bf04070 */
[----:B------:R1:W-:Y:S01]  /*20a0*/  UTMALDG.4D [UR16], [UR44], desc[UR42] ;  /* 0x00002a102c0075b4 */ /* 0x0003e20008019000 */
[----:B------:R-:W-:Y:S01]  /*20b0*/  UMOV UR38, UR32 ;  /* 0x0000002000267c82 */ /* 0x000fe20008000000 */
[----:B------:R-:W-:Y:S01]  /*20c0*/  UMOV UR40, UR49 ;  /* 0x0000003100287c82 */ /* 0x000fe20008000000 */
[----:B------:R-:W-:Y:S05]  /*20d0*/  UMOV UR30, UR41 ;  /* 0x00000029001e7c82 */ /* 0x000fea0008000000 */
[----:B-1----:R-:W-:Y:S05]  /*20e0*/  BRA.U UP0, `(.L_x_28) ;  /* 0xfffffffd001c7547 */ /* 0x002fea000b83ffff */
.L_x_23:
[----:B--2---:R-:W-:Y:S01]  /*20f0*/  SHF.L.U32 R3, R13, 0x1f, RZ ;  /* 0x0000001f0d037819 */ /* 0x004fe200000006ff */
[----:B------:R-:W-:-:S03]  /*2100*/  NOP ;  /* 0x0000000000007918 */ /* 0x000fc60000000000 */
[----:B------:R-:W2:Y:S02]  /*2110*/  SYNCS.PHASECHK.TRANS64.TRYWAIT P0, [UR22+0xb0], R3 ;  /* 0x0000b003ff0075a7 */ /* 0x000ea40008001116 */
[----:B--2---:R-:W-:Y:S05]  /*2120*/  @!P0 BRA `(.L_x_29) ;  /* 0x0000007000148947 */ /* 0x004fea0003800000 */
.L_x_128:
[----:B------:R-:W2:Y:S01]  /*2130*/  LDS.128 R4, [UR22+0xf0] ;  /* 0x0000f016ff047984 */ /* 0x000ea20008000c00 */
[----:B------:R-:W-:Y:S01]  /*2140*/  UIADD3 UR4, UPT, UPT, UR22, 0xb8, URZ ;  /* 0x000000b816047890 */ /* 0x000fe2000fffe0ff */
[----:B------:R-:W-:Y:S01]  /*2150*/  ISETP.GE.AND P0, PT, R40, 0x1, PT ;  /* 0x000000012800780c */ /* 0x000fe20003f06270 */
[----:B------:R-:W-:Y:S01]  /*2160*/  @!PT LDS RZ, [RZ] ;  /* 0x00000000fffff984 */ /* 0x000fe20000000800 */
[----:B------:R-:W-:Y:S01]  /*2170*/  @!PT LDS RZ, [RZ] ;  /* 0x00000000fffff984 */ /* 0x000fe20000000800 */
[----:B------:R-:W-:Y:S01]  /*2180*/  @!PT LDS RZ, [RZ] ;  /* 0x00000000fffff984 */ /* 0x000fe20000000800 */
[----:B------:R-:W-:Y:S01]  /*2190*/  @!PT LDS RZ, [RZ] ;  /* 0x00000000fffff984 */ /* 0x000fe20000000800 */
[----:B------:R1:W-:Y:S06]  /*21a0*/  MEMBAR.ALL.CTA ;  /* 0x0000000000007992 */ /* 0x0003ec0000008000 */
[----:B-1----:R-:W1:Y:S01]  /*21b0*/  FENCE.VIEW.ASYNC.S ;  /* 0x00000000000073c6 */ /* 0x002e620000000000 */
[----:B------:R-:W-:-:S09]  /*21c0*/  UPRMT UR4, URZ, 0x654, UR4 ;  /* 0x00000654ff047896 */ /* 0x000fd20008000004 */
[----:B-1----:R-:W-:Y:S01]  /*21d0*/  SYNCS.ARRIVE.TRANS64.RED.A1T0 RZ, [UR4], RZ ;  /* 0x000000ffffff79a7 */ /* 0x002fe20008100404 */
[----:B--2---:R-:W-:-:S13]  /*21e0*/  LOP3.LUT P3, RZ, R6, 0x1, RZ, 0xc0, !PT ;  /* 0x0000000106ff7812 */ /* 0x004fda000786c0ff */
[----:B------:R-:W-:Y:S02]  /*21f0*/  @P3 MOV R12, R4 ;  /* 0x00000004000c3202 */ /* 0x000fe40000000f00 */
[----:B------:R-:W-:Y:S01]  /*2200*/  @P3 LOP3.LUT R11, R5, 0xffff, RZ, 0xc0, !PT ;  /* 0x0000ffff050b3812 */ /* 0x000fe200078ec0ff */
[----:B------:R-:W-:Y:S06]  /*2210*/  @!P0 BRA `(.L_x_30) ;  /* 0x0000000000b88947 */ /* 0x000fec0003800000 */
[----:B------:R-:W1:Y:S01]  /*2220*/  LDC.64 R4, c[0x0][0xb18] ;  /* 0x0002c600ff047b82 */ /* 0x000e620000000a00 */
[----:B----4-:R-:W-:-:S07]  /*2230*/  ISETP.NE.AND P2, PT, R40, 0x1, PT ;  /* 0x000000012800780c */ /* 0x010fce0003f45270 */
[----:B------:R-:W2:Y:S08]  /*2240*/  LDC.64 R6, c[0x0][0xb10] ;  /* 0x0002c400ff067b82 */ /* 0x000eb00000000a00 */
[----:B------:R-:W4:Y:S08]  /*2250*/  LDC R8, c[0x0][0xb20] ;  /* 0x0002c800ff087b82 */ /* 0x000f300000000800 */
[----:B------:R-:W3:Y:S01]  /*2260*/  LDC R9, c[0x0][0xb0c] ;  /* 0x0002c300ff097b82 */ /* 0x000ee20000000800 */
[----:B-1----:R-:W-:Y:S01]  /*2270*/  IMAD.HI.U32 R15, R0, R5, RZ ;  /* 0x00000005000f7227 */ /* 0x002fe200078e00ff */
[----:B------:R-:W-:-:S03]  /*2280*/  ISETP.NE.AND P0, PT, R4, 0x1, PT ;  /* 0x000000010400780c */ /* 0x000fc60003f05270 */
[----:B------:R-:W-:-:S03]  /*2290*/  IMAD.HI.U32 R5, R11, R5, RZ ;  /* 0x000000050b057227 */ /* 0x000fc600078e00ff */
[----:B------:R-:W1:Y:S01]  /*22a0*/  LDC.64 R2, c[0x0][0xb28] ;  /* 0x0002ca00ff027b82 */ /* 0x000e620000000a00 */
[----:B--2---:R-:W-:-:S04]  /*22b0*/  IMAD.HI.U32 R16, R10, R6, RZ ;  /* 0x000000060a107227 */ /* 0x004fc800078e00ff */
[----:B------:R-:W-:Y:S01]  /*22c0*/  IMAD.HI.U32 R17, R12, R6, RZ ;  /* 0x000000060c117227 */ /* 0x000fe200078e00ff */
[----:B------:R-:W-:Y:S02]  /*22d0*/  SHF.R.U32.HI R16, RZ, R7, R16 ;  /* 0x00000007ff107219 */ /* 0x000fe40000011610 */
[-C--:B----4-:R-:W-:Y:S02]  /*22e0*/  SHF.R.U32.HI R15, RZ, R8.reuse, R15 ;  /* 0x00000008ff0f7219 */ /* 0x090fe4000001160f */
[----:B------:R-:W-:Y:S02]  /*22f0*/  SHF.R.U32.HI R5, RZ, R8, R5 ;  /* 0x00000008ff057219 */ /* 0x000fe40000011605 */
[----:B------:R-:W-:Y:S02]  /*2300*/  SEL R15, R0, R15, !P0 ;  /* 0x0000000f000f7207 */ /* 0x000fe40004000000 */
[----:B------:R-:W-:Y:S02]  /*2310*/  SHF.R.U32.HI R17, RZ, R7, R17 ;  /* 0x00000007ff117219 */ /* 0x000fe40000011611 */
[----:B---3--:R-:W-:-:S02]  /*2320*/  ISETP.NE.AND P1, PT, R9, 0x1, PT ;  /* 0x000000010900780c */ /* 0x008fc40003f25270 */
[----:B------:R-:W-:Y:S02]  /*2330*/  SEL R5, R11, R5, !P0 ;  /* 0x000000050b057207 */ /* 0x000fe40004000000 */
[----:B------:R-:W-:Y:S02]  /*2340*/  SEL R16, R10, R16, !P1 ;  /* 0x000000100a107207 */ /* 0x000fe40004800000 */
[----:B------:R-:W-:Y:S01]  /*2350*/  SEL R17, R12, R17, !P1 ;  /* 0x000000110c117207 */ /* 0x000fe20004800000 */
[----:B-1----:R-:W-:-:S04]  /*2360*/  IMAD.HI.U32 R14, R15, R2, RZ ;  /* 0x000000020f0e7227 */ /* 0x002fc800078e00ff */
        /* <DEDUP_REMOVED lines=10> */
[----:B------:R-:W-:-:S04]  /*2410*/  @!P0 IMAD.HI.U32 R7, R17, R2, RZ ;  /* 0x0000000211078227 */ /* 0x000fc800078e00ff */
[----:B------:R-:W-:Y:S01]  /*2420*/  IMAD.MOV R2, RZ, RZ, -R6 ;  /* 0x000000ffff027224 */ /* 0x000fe200078e0a06 */
[----:B------:R-:W-:Y:S02]  /*2430*/  @!P0 SHF.R.U32.HI R3, RZ, R3, R7 ;  /* 0x00000003ff038219 */ /* 0x000fe40000011607 */
[----:B------:R-:W-:Y:S01]  /*2440*/  IADD3 R7, PT, PT, -R5, RZ, RZ ;  /* 0x000000ff05077210 */ /* 0x000fe20007ffe1ff */
[----:B------:R-:W-:Y:S01]  /*2450*/  IMAD R2, R40, R2, R5 ;  /* 0x0000000228027224 */ /* 0x000fe200078e0205 */
        /* <DEDUP_REMOVED lines=10> */
.L_x_30:
[----:B------:R-:W1:Y:S02]  /*2500*/  LDCU UR4, c[0x0][0xb30] ;  /* 0x00016600ff0477ac */ /* 0x000e640008000800 */
[----:B-1----:R-:W-:-:S09]  /*2510*/  UISETP.NE.AND UP0, UPT, UR4, 0x1, UPT ;  /* 0x000000010400788c */ /* 0x002fd2000bf05270 */
[----:B------:R-:W-:Y:S05]  /*2520*/  BRA.U UP0, `(.L_x_31) ;  /* 0x0000000100407547 */ /* 0x000fea000b800000 */
[----:B------:R-:W1:Y:S08]  /*2530*/  LDC.64 R4, c[0x0][0xb10] ;  /* 0x0002c400ff047b82 */ /* 0x000e700000000a00 */
[----:B------:R-:W2:Y:S08]  /*2540*/  LDC.64 R2, c[0x0][0xb18] ;  /* 0x0002c600ff027b82 */ /* 0x000eb00000000a00 */
[----:B------:R-:W3:Y:S08]  /*2550*/  LDC R6, c[0x0][0xb20] ;  /* 0x0002c800ff067b82 */ /* 0x000ef00000000800 */
[----:B------:R-:W4:Y:S01]  /*2560*/  LDC R7, c[0x0][0xb0c] ;  /* 0x0002c300ff077b82 */ /* 0x000f220000000800 */
[----:B-1----:R-:W-:-:S05]  /*2570*/  IMAD.HI.U32 R4, R12, R4, RZ ;  /* 0x000000040c047227 */ /* 0x002fca00078e00ff */
[----:B------:R-:W-:Y:S01]  /*2580*/  SHF.R.U32.HI R4, RZ, R5, R4 ;  /* 0x00000005ff047219 */ /* 0x000fe20000011604 */
[----:B--2---:R-:W-:Y:S01]  /*2590*/  IMAD.HI.U32 R3, R11, R3, RZ ;  /* 0x000000030b037227 */ /* 0x004fe200078e00ff */
[----:B------:R-:W-:-:S04]  /*25a0*/  ISETP.NE.AND P0, PT, R2, 0x1, PT ;  /* 0x000000010200780c */ /* 0x000fc80003f05270 */
[----:B---3--:R-:W-:-:S04]  /*25b0*/  SHF.R.U32.HI R3, RZ, R6, R3 ;  /* 0x00000006ff037219 */ /* 0x008fc80000011603 */
[----:B------:R-:W-:Y:S02]  /*25c0*/  SEL R3, R11, R3, !P0 ;  /* 0x000000030b037207 */ /* 0x000fe40004000000 */
[----:B----4-:R-:W-:-:S04]  /*25d0*/  ISETP.NE.AND P1, PT, R7, 0x1, PT ;  /* 0x000000010700780c */ /* 0x010fc80003f25270 */
[----:B------:R-:W-:-:S05]  /*25e0*/  SEL R4, R12, R4, !P1 ;  /* 0x000000040c047207 */ /* 0x000fca0004800000 */
[----:B------:R-:W-:Y:S02]  /*25f0*/  IMAD.IADD R5, R3, 0x1, -R4 ;  /* 0x0000000103057824 */ /* 0x000fe400078e0a04 */
[----:B------:R-:W-:Y:S02]  /*2600*/  IMAD.IADD R3, R4, 0x1, -R3 ;  /* 0x0000000104037824 */ /* 0x000fe400078e0a03 */
[----:B------:R-:W-:Y:S02]  /*2610*/  IMAD R12, R5, R7, R12 ;  /* 0x00000007050c7224 */ /* 0x000fe400078e020c */
[----:B------:R-:W-:-:S07]  /*2620*/  IMAD R11, R3, R2, R11 ;  /* 0x00000002030b7224 */ /* 0x000fce00078e020b */
.L_x_31:
[----:B------:R-:W-:Y:S01]  /*2630*/  UMOV UR20, UR31 ;  /* 0x0000001f00147c82 */ /* 0x000fe20008000000 */
[----:B------:R-:W-:Y:S01]  /*2640*/  PLOP3.LUT P0, PT, PT, PT, PT, 0x80, 0x8 ;  /* 0x000000000008781c */ /* 0x000fe20003f0f070 */
[----:B------:R-:W-:Y:S01]  /*2650*/  IMAD.IADD R17, R12, 0x1, R91 ;  /* 0x000000010c117824 */ /* 0x000fe200078e025b */
[----:B------:R-:W-:Y:S01]  /*2660*/  LOP3.LUT R13, R13, 0x1, RZ, 0x3c, !PT ;  /* 0x000000010d0d7812 */ /* 0x000fe200078e3cff */
[----:B------:R-:W-:Y:S01]  /*2670*/  IMAD.IADD R14, R11, 0x1, R90 ;  /* 0x000000010b0e7824 */ /* 0x000fe200078e025a */
[----:B------:R-:W-:Y:S09]  /*2680*/  @P3 BRA `(.L_x_32) ;  /* 0xffffffec00683947 */ /* 0x000ff2000383ffff */
[----:B------:R-:W-:Y:S01]  /*2690*/  UIADD3 UR22, UPT, UPT, UR22, 0x30, URZ ;  /* 0x0000003016167890 */ /* 0x000fe2000fffe0ff */
[----:B------:R-:W-:-:S03]  /*26a0*/  MOV R2, UR33 ;  /* 0x0000002100027c02 */ /* 0x000fc60008000f00 */
[----:B------:R-:W-:Y:S01]  /*26b0*/  ULEA UR4, UR32, UR22, 0x3 ;  /* 0x0000001620047291 */ /* 0x000fe2000f8e18ff */
[----:B------:R-:W-:-:S08]  /*26c0*/  SHF.L.U32 R2, R2, 0x1f, RZ ;  /* 0x0000001f02027819 */ /* 0x000fd000000006ff */
[----:B------:R-:W1:Y:S02]  /*26d0*/  SYNCS.PHASECHK.TRANS64.TRYWAIT P0, [UR4], R2 ;  /* 0x00000002ff0075a7 */ /* 0x000e640008001104 */
[----:B-1----:R-:W-:Y:S05]  /*26e0*/  @!P0 BRA `(.L_x_33) ;  /* 0x0000006800bc8947 */ /* 0x002fea0003800000 */
.L_x_130:
[----:B------:R-:W-:-:S04]  /*26f0*/  UIADD3 UR6, UPT, UPT, UR32, 0x1, URZ ;  /* 0x0000000120067890 */ /* 0x000fc8000fffe0ff */
[----:B------:R-:W-:-:S04]  /*2700*/  UISETP.NE.AND UP0, UPT, UR6, 0x6, UPT ;  /* 0x000000060600788c */ /* 0x000fc8000bf05270 */
[----:B------:R-:W-:Y:S02]  /*2710*/  USEL UR5, URZ, 0x1, UP0 ;  /* 0x00000001ff057887 */ /* 0x000fe40008000000 */
[----:B------:R-:W-:Y:S02]  /*2720*/  USEL UR6, UR6, URZ, UP0 ;  /* 0x000000ff06067287 */ /* 0x000fe40008000000 */
[----:B------:R-:W-:Y:S02]  /*2730*/  ULOP3.LUT UR5, UR33, UR5, URZ, 0x3c, !UPT ;  /* 0x0000000521057292 */ /* 0x000fe4000f8e3cff */
[----:B------:R-:W-:-:S04]  /*2740*/  ULEA UR4, UR6, UR22, 0x3 ;  /* 0x0000001606047291 */ /* 0x000fc8000f8e18ff */
[----:B-1----:R-:W-:-:S04]  /*2750*/  MOV R2, UR5 ;  /* 0x0000000500027c02 */ /* 0x002fc80008000f00 */
[----:B------:R-:W-:-:S04]  /*2760*/  SHF.L.U32 R2, R2, 0x1f, RZ ;  /* 0x0000001f02027819 */ /* 0x000fc800000006ff */
[----:B------:R-:W1:Y:S02]  /*2770*/  SYNCS.PHASECHK.TRANS64.TRYWAIT P0, [UR4], R2 ;  /* 0x00000002ff0075a7 */ /* 0x000e640008001104 */
[----:B-1----:R-:W-:Y:S05]  /*2780*/  @!P0 BRA `(.L_x_34) ;  /* 0x0000006800ac8947 */ /* 0x002fea0003800000 */
.L_x_132:
        /* <DEDUP_REMOVED lines=10> */
.L_x_134:
        /* <DEDUP_REMOVED lines=10> */
.L_x_136:
        /* <DEDUP_REMOVED lines=10> */
.L_x_138:
[----:B------:R-:W-:-:S04]  /*2970*/  UIADD3 UR6, UPT, UPT, UR6, 0x1, URZ ;  /* 0x0000000106067890 */ /* 0x000fc8000fffe0ff */
[----:B------:R-:W-:-:S04]  /*2980*/  UISETP.NE.AND UP0, UPT, UR6, 0x6, UPT ;  /* 0x000000060600788c */ /* 0x000fc8000bf05270 */
[----:B------:R-:W-:Y:S02]  /*2990*/  USEL UR4, URZ, 0x1, UP0 ;  /* 0x00000001ff047887 */ /* 0x000fe40008000000 */
[----:B------:R-:W-:Y:S02]  /*29a0*/  USEL UR6, UR6, URZ, UP0 ;  /* 0x000000ff06067287 */ /* 0x000fe40008000000 */
[----:B------:R-:W-:Y:S02]  /*29b0*/  ULOP3.LUT UR4, UR5, UR4, URZ, 0x3c, !UPT ;  /* 0x0000000405047292 */ /* 0x000fe4000f8e3cff */
[----:B------:R-:W-:-:S04]  /*29c0*/  ULEA UR6, UR6, UR22, 0x3 ;  /* 0x0000001606067291 */ /* 0x000fc8000f8e18ff */
[----:B-1----:R-:W-:Y:S02]  /*29d0*/  IMAD.U32 R2, RZ, RZ, UR4 ;  /* 0x00000004ff027e24 */ /* 0x002fe4000f8e00ff */
[----:B------:R-:W-:-:S03]  /*29e0*/  MOV R0, UR6 ;  /* 0x0000000600007c02 */ /* 0x000fc60008000f00 */
[----:B------:R-:W-:-:S07]  /*29f0*/  SHF.L.U32 R2, R2, 0x1f, RZ ;  /* 0x0000001f02027819 */ /* 0x000fce00000006ff */
.L_x_38:
[----:B-1----:R1:W2:Y:S02]  /*2a00*/  SYNCS.PHASECHK.TRANS64.TRYWAIT P0, [R0+URZ], R2 ;  /* 0x00000002000075a7 */ /* 0x0022a400080011ff */
[----:B--2---:R-:W-:Y:S05]  /*2a10*/  @!P0 NANOSLEEP.SYNCS 0x989680 ;  /* 0x009896800000895d */ /* 0x004fea0003900000 */
[----:B------:R-:W2:Y:S02]  /*2a20*/  @!P0 SYNCS.PHASECHK.TRANS64 P0, [R0+URZ], R2 ;  /* 0x00000002000085a7 */ /* 0x000ea400080010ff */
[----:B--2---:R-:W-:Y:S05]  /*2a30*/  @P0 EXIT ;  /* 0x000000000000094d */ /* 0x004fea0003800000 */
[----:B------:R-:W-:Y:S05]  /*2a40*/  BRA `(.L_x_38) ;  /* 0xfffffffc00ec7947 */ /* 0x000fea000383ffff */
.L_x_16:
[----:B------:R-:W-:-:S04]  /*2a50*/  UISETP.NE.AND UP1, UPT, UR45, URZ, UPT ;  /* 0x000000ff2d00728c */ /* 0x000fc8000bf25270 */
[----:B------:R-:W-:-:S09]  /*2a60*/  UISETP.NE.OR UP1, UPT, UR8, 0x1, UP1 ;  /* 0x000000010800788c */ /* 0x000fd20008f25670 */
[----:B------:R-:W-:Y:S05]  /*2a70*/  BRA.U UP1, `(.L_x_39) ;  /* 0x0000000101b07547 */ /* 0x000fea000b800000 */
[----:B------:R-:W-:Y:S01]  /*2a80*/  UMOV UR4, 0x400 ;  /* 0x0000040000047882 */ /* 0x000fe20000000000 */
[----:B------:R-:W-:Y:S01]  /*2a90*/  HFMA2 R3, -RZ, RZ, 0, 5.9604644775390625e-08 ;  /* 0x00000001ff037431 */ /* 0x000fe200000001ff */
[----:B------:R-:W-:Y:S01]  /*2aa0*/  ULEA UR45, UR45, UR4, 0x18 ;  /* 0x000000042d2d7291 */ /* 0x000fe2000f8ec0ff */
[----:B------:R-:W-:Y:S01]  /*2ab0*/  ISETP.NE.AND P0, PT, R2, RZ, PT ;  /* 0x000000ff0200720c */ /* 0x000fe20003f05270 */
[----:B------:R-:W-:Y:S02]  /*2ac0*/  IMAD.MOV.U32 R8, RZ, RZ, RZ ;  /* 0x000000ffff087224 */ /* 0x000fe400078e00ff */
[----:B------:R-:W-:Y:S02]  /*2ad0*/  UIADD3 UR6, UPT, UPT, UR45, 0xb8, URZ ;  /* 0x000000b82d067890 */ /* 0x000fe4000fffe0ff */
[----:B------:R-:W-:Y:S02]  /*2ae0*/  UIADD3 UR7, UPT, UPT, UR45, 0xb0, URZ ;  /* 0x000000b02d077890 */ /* 0x000fe4000fffe0ff */
[----:B------:R-:W-:-:S12]  /*2af0*/  UPRMT UR6, URZ, 0x654, UR6 ;  /* 0x00000654ff067896 */ /* 0x000fd80008000006 */
.L_x_42:
[----:B------:R-:W-:Y:S01]  /*2b00*/  SHF.L.U32 R6, R3, 0x1f, RZ ;  /* 0x0000001f03067819 */ /* 0x000fe200000006ff */
[----:B------:R-:W-:Y:S02]  /*2b10*/  IMAD.U32 R4, RZ, RZ, UR7 ;  /* 0x00000007ff047e24 */ /* 0x000fe4000f8e00ff */
[----:B------:R-:W-:Y:S01]  /*2b20*/  @!P0 IMAD.MOV.U32 R5, RZ, RZ, 0x10 ;  /* 0x00000010ff058424 */ /* 0x000fe200078e00ff */
[----:B------:R-:W1:Y:S02]  /*2b30*/  SYNCS.PHASECHK.TRANS64.TRYWAIT P1, [UR45+0xb8], R6 ;  /* 0x0000b806ff0075a7 */ /* 0x000e64000802112d */
[----:B------:R-:W-:-:S04]  /*2b40*/  PRMT R4, R2, 0x654, R4 ;  /* 0x0000065402047816 */ /* 0x000fc80000000004 */
[----:B------:R-:W-:Y:S01]  /*2b50*/  SEL R0, R4, R0, !P0 ;  /* 0x0000000004007207 */ /* 0x000fe20004000000 */
[----:B-1----:R-:W-:Y:S06]  /*2b60*/  @!P1 BRA `(.L_x_40) ;  /* 0x0000006800149947 */ /* 0x002fec0003800000 */
.L_x_140:
[----:B------:R-:W-:Y:S01]  /*2b70*/  UIADD3 UR4, UPT, UPT, UR45, 0xf0, URZ ;  /* 0x000000f02d047890 */ /* 0x000fe2000fffe0ff */
[----:B------:R2:W-:Y:S01]  /*2b80*/  @!P0 SYNCS.ARRIVE.TRANS64.RED RZ, [R0+URZ], R5 ;  /* 0x0000000500ff89a7 */ /* 0x0005e200080004ff */
[----:B------:R-:W-:Y:S01]  /*2b90*/  UIADD3 UR5, UPT, UPT, UR45, 0xb0, URZ ;  /* 0x000000b02d057890 */ /* 0x000fe2000fffe0ff */
[----:B------:R-:W-:-:S08]  /*2ba0*/  LOP3.LUT R3, R3, 0x1, RZ, 0x3c, !PT ;  /* 0x0000000103037812 */ /* 0x000fd000078e3cff */
[----:B------:R-:W-:Y:S06]  /*2bb0*/  UGETNEXTWORKID.BROADCAST [UR4], [UR5] ;  /* 0x00000000040073ca */ /* 0x000fec0008000100 */
[----:B--2---:R-:W-:-:S04]  /*2bc0*/  SHF.L.U32 R5, R8, 0x1f, RZ ;  /* 0x0000001f08057819 */ /* 0x004fc800000006ff */
[----:B------:R-:W2:Y:S02]  /*2bd0*/  SYNCS.PHASECHK.TRANS64.TRYWAIT P1, [UR45+0xb0], R5 ;  /* 0x0000b005ff0075a7 */ /* 0x000ea4000802112d */
[----:B--2---:R-:W-:Y:S05]  /*2be0*/  @!P1 BRA `(.L_x_41) ;  /* 0x00000068000c9947 */ /* 0x004fea0003800000 */
.L_x_142:
[----:B-1----:R-:W1:Y:S01]  /*2bf0*/  LDS.128 R4, [UR45+0xf0] ;  /* 0x0000f02dff047984 */ /* 0x002e620008000c00 */
[----:B------:R-:W-:Y:S01]  /*2c00*/  LOP3.LUT R8, R8, 0x1, RZ, 0x3c, !PT ;  /* 0x0000000108087812 */ /* 0x000fe200078e3cff */
[----:B------:R-:W-:Y:S01]  /*2c10*/  @!PT LDS RZ, [RZ] ;  /* 0x00000000fffff984 */ /* 0x000fe20000000800 */
[----:B------:R-:W-:Y:S01]  /*2c20*/  @!PT LDS RZ, [RZ] ;  /* 0x00000000fffff984 */ /* 0x000fe20000000800 */
[----:B------:R-:W-:Y:S01]  /*2c30*/  @!PT LDS RZ, [RZ] ;  /* 0x00000000fffff984 */ /* 0x000fe20000000800 */
[----:B------:R-:W-:Y:S01]  /*2c40*/  @!PT LDS RZ, [RZ] ;  /* 0x00000000fffff984 */ /* 0x000fe20000000800 */
[----:B------:R2:W-:Y:S06]  /*2c50*/  MEMBAR.ALL.CTA ;  /* 0x0000000000007992 */ /* 0x0005ec0000008000 */
[----:B--2---:R-:W2:Y:S02]  /*2c60*/  FENCE.VIEW.ASYNC.S ;  /* 0x00000000000073c6 */ /* 0x004ea40000000000 */
[----:B--2---:R-:W-:Y:S01]  /*2c70*/  SYNCS.ARRIVE.TRANS64.RED.A1T0 RZ, [UR6], RZ ;  /* 0x000000ffffff79a7 */ /* 0x004fe20008100406 */
[----:B-1----:R-:W-:-:S13]  /*2c80*/  LOP3.LUT P1, RZ, R6, 0x1, RZ, 0xc0, !PT ;  /* 0x0000000106ff7812 */ /* 0x002fda000782c0ff */
[----:B------:R-:W-:Y:S05]  /*2c90*/  @P1 BRA `(.L_x_42) ;  /* 0xfffffffc00981947 */ /* 0x000fea000383ffff */
[----:B------:R-:W-:-:S04]  /*2ca0*/  SHF.L.U32 R0, R3, 0x1f, RZ ;  /* 0x0000001f03007819 */ /* 0x000fc800000006ff */
[----:B------:R-:W1:Y:S02]  /*2cb0*/  SYNCS.PHASECHK.TRANS64 P0, [UR45+0xb8], R0 ;  /* 0x0000b800ff0075a7 */ /* 0x000e64000800102d */
[----:B-1----:R-:W-:Y:S05]  /*2cc0*/  @P0 EXIT ;  /* 0x000000000000094d */ /* 0x002fea0003800000 */
[----:B------:R-:W-:-:S07]  /*2cd0*/  MOV R0, UR45 ;  /* 0x0000002d00007c02 */ /* 0x000fce0008000f00 */
.L_x_43:
[----:B-1----:R-:W-:-:S04]  /*2ce0*/  SHF.L.U32 R2, R3, 0x1f, RZ ;  /* 0x0000001f03027819 */ /* 0x002fc800000006ff */
[----:B------:R1:W2:Y:S03]  /*2cf0*/  SYNCS.PHASECHK.TRANS64.TRYWAIT P0, [R0+URZ+0xb8], R2 ;  /* 0x0000b802000075a7 */ /* 0x0002a600080011ff */
[----:B--2---:R-:W-:Y:S05]  /*2d00*/  @!P0 NANOSLEEP.SYNCS 0x989680 ;  /* 0x009896800000895d */ /* 0x004fea0003900000 */
[----:B------:R-:W2:Y:S02]  /*2d10*/  @!P0 SYNCS.PHASECHK.TRANS64 P0, [R0+URZ+0xb8], R2 ;  /* 0x0000b802000085a7 */ /* 0x000ea400080010ff */
[----:B--2---:R-:W-:Y:S05]  /*2d20*/  @P0 EXIT ;  /* 0x000000000000094d */ /* 0x004fea0003800000 */
[----:B------:R-:W-:Y:S05]  /*2d30*/  BRA `(.L_x_43) ;  /* 0xfffffffc00e87947 */ /* 0x000fea000383ffff */
.L_x_39:
[----:B------:R-:W-:-:S09]  /*2d40*/  UISETP.NE.AND UP1, UPT, UR8, URZ, UPT ;  /* 0x000000ff0800728c */ /* 0x000fd2000bf25270 */
[----:B------:R-:W-:Y:S05]  /*2d50*/  BRA.U UP1, `(.L_x_44) ;  /* 0x0000000d01787547 */ /* 0x000fea000b800000 */
[----:B------:R-:W-:Y:S01]  /*2d60*/  UMOV UR4, 0x40 ;  /* 0x0000004000047882 */ /* 0x000fe20000000000 */
[----:B------:R-:W-:Y:S01]  /*2d70*/  NOP ;  /* 0x0000000000007918 */ /* 0x000fe20000000000 */
[----:B------:R-:W-:Y:S01]  /*2d80*/  ULEA UR4, UR45, UR4, 0x18 ;  /* 0x000000042d047291 */ /* 0x000fe2000f8ec0ff */
[----:B------:R-:W-:Y:S02]  /*2d90*/  UMOV UR5, 0x400 ;  /* 0x0000040000057882 */ /* 0x000fe40000000000 */
[----:B------:R-:W-:-:S06]  /*2da0*/  ULEA UR45, UR45, UR5, 0x18 ;  /* 0x000000052d2d7291 */ /* 0x000fcc000f8ec0ff */
[----:B------:R-:W1:Y:S02]  /*2db0*/  LDS.U8 R0, [UR4+0x1c] ;  /* 0x00001c04ff007984 */ /* 0x000e640008000000 */
[----:B-1----:R-:W-:-:S13]  /*2dc0*/  ISETP.NE.AND P0, PT, R0, RZ, PT ;  /* 0x000000ff0000720c */ /* 0x002fda0003f05270 */
[----:B------:R-:W-:Y:S05]  /*2dd0*/  @P0 BRA `(.L_x_45) ;  /* 0x0000000000580947 */ /* 0x000fea0003800000 */
[----:B------:R-:W-:-:S13]  /*2de0*/  ELECT P0, URZ, PT ;  /* 0x0000000000ff782f */ /* 0x000fda0003800000 */
[----:B------:R-:W-:Y:S05]  /*2df0*/  @!P0 BRA `(.L_x_46) ;  /* 0x0000000000608947 */ /* 0x000fea0003800000 */
[----:B------:R-:W-:Y:S01]  /*2e00*/  UMOV UR5, 0x10 ;  /* 0x0000001000057882 */ /* 0x000fe20000000000 */
[----:B------:R-:W-:Y:S01]  /*2e10*/  HFMA2 R0, -RZ, RZ, 0, 5.9604644775390625e-08 ;  /* 0x00000001ff007431 */ /* 0x000fe200000001ff */
[----:B------:R-:W-:-:S03]  /*2e20*/  MOV R2, 0xffff ;  /* 0x0000ffff00027802 */ /* 0x000fc60000000f00 */
[----:B------:R-:W-:Y:S04]  /*2e30*/  DEPBAR.LE SB1, 0x36 ;  /* 0x00009d800000791a */ /* 0x000fe80000000000 */
[----:B------:R-:W1:Y:S02]  /*2e40*/  UTCATOMSWS.FIND_AND_SET.ALIGN UP0, UR5, UR5 ;  /* 0x00000005000575e3 */ /* 0x000e640008000800 */
[----:B-1----:R-:W-:Y:S01]  /*2e50*/  MOV R3, UR5 ;  /* 0x0000000500037c02 */ /* 0x002fe20008000f00 */
[----:B------:R-:W-:Y:S06]  /*2e60*/  BRA.U UP0, `(.L_x_47) ;  /* 0x0000000100187547 */ /* 0x000fec000b800000 */
.L_x_48:
[----:B------:R-:W-:Y:S05]  /*2e70*/  NANOSLEEP 0x64 ;  /* 0x000000640000795d */ /* 0x000fea0003800000 */
[----:B------:R-:W-:-:S05]  /*2e80*/  UMOV UR5, 0x10 ;  /* 0x0000001000057882 */ /* 0x000fca0000000000 */
[----:B------:R-:W-:Y:S04]  /*2e90*/  DEPBAR.LE SB1, 0x36 ;  /* 0x00009d800000791a */ /* 0x000fe80000000000 */
[----:B------:R-:W1:Y:S02]  /*2ea0*/  UTCATOMSWS.FIND_AND_SET.ALIGN UP0, UR5, UR5 ;  /* 0x00000005000575e3 */ /* 0x000e640008000800 */
[----:B-1----:R-:W-:Y:S01]  /*2eb0*/  MOV R3, UR5 ;  /* 0x0000000500037c02 */ /* 0x002fe20008000f00 */
[----:B------:R-:W-:Y:S05]  /*2ec0*/  BRA.U !UP0, `(.L_x_48) ;  /* 0xfffffffd08e87547 */ /* 0x000fea000b83ffff */
.L_x_47:
[-C--:B------:R-:W-:Y:S02]  /*2ed0*/  SHF.L.U32 R2, R2, R3.reuse, RZ ;  /* 0x0000000302027219 */ /* 0x080fe400000006ff */
[----:B------:R-:W-:Y:S01]  /*2ee0*/  SHF.L.U32 R0, R0, R3, RZ ;  /* 0x0000000300007219 */ /* 0x000fe200000006ff */
[----:B------:R-:W-:Y:S02]  /*2ef0*/  IMAD.SHL.U32 R3, R3, 0x20, RZ ;  /* 0x0000002003037824 */ /* 0x000fe400078e00ff */
[----:B------:R1:W-:Y:S04]  /*2f00*/  ATOMS.OR RZ, [UR4+0x14], R2 ;  /* 0x00001402ffff798c */ /* 0x0003e8000b000004 */
[----:B------:R1:W-:Y:S04]  /*2f10*/  ATOMS.OR RZ, [UR4+0x18], R0 ;  /* 0x00001800ffff798c */ /* 0x0003e8000b000004 */
[----:B------:R1:W-:Y:S01]  /*2f20*/  STS [UR45+0x100], R3 ;  /* 0x00010003ff007988 */ /* 0x0003e2000800082d */
[----:B------:R-:W-:Y:S05]  /*2f30*/  BRA `(.L_x_46) ;  /* 0x0000000000107947 */ /* 0x000fea0003800000 */
.L_x_45:
[----:B------:R-:W-:Y:S02]  /*2f40*/  MOV R0, 0xffffffff ;  /* 0xffffffff00007802 */ /* 0x000fe40000000f00 */
[----:B------:R-:W-:-:S03]  /*2f50*/  MOV R2, 0x2f80 ;  /* 0x00002f8000027802 */ /* 0x000fc60000000f00 */
[----:B------:R1:W-:Y:S04]  /*2f60*/  STS [UR45+0x100], R0 ;  /* 0x00010000ff007988 */ /* 0x0003e8000800082d */
[----:B-1-3-5:R-:W-:Y:S05]  /*2f70*/  CALL.REL.NOINC `($__internal_1_$__cuda_sm10x_tcgen05_guardrail_trap_phase_invalid_during_alloc) ;  /* 0x0000006c001c7944 */ /* 0x02afea0003c00000 */
.L_x_46:
[----:B------:R-:W-:Y:S05]  /*2f80*/  WARPSYNC.ALL ;  /* 0x0000000000007948 */ /* 0x000fea0003800000 */
[----:B------:R-:W2:Y:S01]  /*2f90*/  S2UR UR6, SR_CgaCtaId ;  /* 0x00000000000679c3 */ /* 0x000ea20000008800 */
[----:B------:R-:W-:Y:S01]  /*2fa0*/  UMOV UR4, 0x400 ;  /* 0x0000040000047882 */ /* 0x000fe20000000000 */
[----:B------:R-:W-:-:S06]  /*2fb0*/  NOP ;  /* 0x0000000000007918 */ /* 0x000fcc0000000000 */
[----:B------:R-:W-:Y:S06]  /*2fc0*/  BAR.ARV 0x6, 0xa0 ;  /* 0x0182800000007b1d */ /* 0x000fec0000002000 */
[----:B------:R-:W-:Y:S01]  /*2fd0*/  IMAD.MOV.U32 R8, RZ, RZ, 0x1 ;  /* 0x00000001ff087424 */ /* 0x000fe200078e00ff */
[----:B------:R-:W-:Y:S01]  /*2fe0*/  UMOV UR15, URZ ;  /* 0x000000ff000f7c82 */ /* 0x000fe20008000000 */
[----:B------:R-:W-:Y:S01]  /*2ff0*/  UMOV UR14, URZ ;  /* 0x000000ff000e7c82 */ /* 0x000fe20008000000 */
[----:B------:R-:W-:Y:S01]  /*3000*/  UMOV UR24, 0x0 ;  /* 0x0000000000187882 */ /* 0x000fe20000000000 */
[----:B------:R-:W-:Y:S01]  /*3010*/  UMOV UR25, 0x8200010 ;  /* 0x0820001000197882 */ /* 0x000fe20000000000 */
[----:B------:R-:W-:Y:S01]  /*3020*/  UMOV UR22, 0x0 ;  /* 0x0000000000167882 */ /* 0x000fe20000000000 */
[----:B------:R-:W-:Y:S01]  /*3030*/  UMOV UR23, 0x8200010 ;  /* 0x0820001000177882 */ /* 0x000fe20000000000 */
[----:B------:R-:W-:Y:S01]  /*3040*/  UMOV UR20, 0x0 ;  /* 0x0000000000147882 */ /* 0x000fe20000000000 */
[----:B------:R-:W-:Y:S01]  /*3050*/  UMOV UR21, 0x8200010 ;  /* 0x0820001000157882 */ /* 0x000fe20000000000 */
[----:B------:R-:W-:Y:S01]  /*3060*/  UMOV UR18, 0x0 ;  /* 0x0000000000127882 */ /* 0x000fe20000000000 */
[----:B--2---:R-:W-:Y:S01]  /*3070*/  ULEA UR6, UR6, UR4, 0x18 ;  /* 0x0000000406067291 */ /* 0x004fe2000f8ec0ff */
[----:B------:R-:W2:Y:S03]  /*3080*/  LDCU.64 UR4, c[0x0][0x388] ;  /* 0x00007100ff0477ac */ /* 0x000ea60008000a00 */
[----:B------:R-:W-:-:S02]  /*3090*/  UIADD3 UR9, UPT, UPT, UR6, 0x8400, URZ ;  /* 0x0000840006097890 */ /* 0x000fc4000fffe0ff */
[----:B------:R-:W-:-:S03]  /*30a0*/  UIADD3 UR10, UPT, UPT, UR6, 0x20400, URZ ;  /* 0x00020400060a7890 */ /* 0x000fc6000fffe0ff */
[----:B------:R-:W1:Y:S01]  /*30b0*/  LDS R9, [UR6+0x100] ;  /* 0x00010006ff097984 */ /* 0x000e620008000800 */
[----:B------:R-:W-:Y:S02]  /*30c0*/  USHF.R.U32.HI UR9, URZ, 0x4, UR9 ;  /* 0x00000004ff097899 */ /* 0x000fe40008011609 */
[----:B------:R-:W-:Y:S02]  /*30d0*/  USHF.R.U32.HI UR10, URZ, 0x4, UR10 ;  /* 0x00000004ff0a7899 */ /* 0x000fe4000801160a */
[----:B------:R-:W-:Y:S02]  /*30e0*/  ULOP3.LUT UR9, UR9, 0x3fff, URZ, 0xc0, !UPT ;  /* 0x00003fff09097892 */ /* 0x000fe4000f8ec0ff */
[----:B------:R-:W-:Y:S02]  /*30f0*/  ULOP3.LUT UR10, UR10, 0x3fff, URZ, 0xc0, !UPT ;  /* 0x00003fff0a0a7892 */ /* 0x000fe4000f8ec0ff */
[----:B------:R-:W-:Y:S02]  /*3100*/  ULOP3.LUT UR9, UR9, 0x10000, URZ, 0xfc, !UPT ;  /* 0x0001000009097892 */ /* 0x000fe4000f8efcff */
[----:B--2---:R-:W-:-:S02]  /*3110*/  UIADD3 UR7, UPT, UPT, UR4, 0x3f, URZ ;  /* 0x0000003f04077890 */ /* 0x004fc4000fffe0ff */
[----:B------:R-:W-:Y:S02]  /*3120*/  ULOP3.LUT UR10, UR10, 0x10000, URZ, 0xfc, !UPT ;  /* 0x000100000a0a7892 */ /* 0x000fe4000f8efcff */
[----:B------:R-:W-:Y:S01]  /*3130*/  USHF.R.S32.HI UR4, URZ, 0x1f, UR7 ;  /* 0x0000001fff047899 */ /* 0x000fe20008011407 */
[----:B------:R-:W-:-:S03]  /*3140*/  UMOV UR19, 0x8200010 ;  /* 0x0820001000137882 */ /* 0x000fc60000000000 */
[----:B------:R-:W-:-:S04]  /*3150*/  ULEA.HI UR7, UR4, UR7, URZ, 0x6 ;  /* 0x0000000704077291 */ /* 0x000fc8000f8f30ff */
[----:B------:R-:W-:-:S03]  /*3160*/  USHF.R.S32.HI UR7, URZ, 0x6, UR7 ;  /* 0x00000006ff077899 */ /* 0x000fc60008011407 */
[----:B------:R-:W2:Y:S01]  /*3170*/  LDCU UR4, c[0x0][0x390] ;  /* 0x00007200ff0477ac */ /* 0x000ea20008000800 */
[----:B------:R-:W-:Y:S02]  /*3180*/  UIMAD UR7, UR7, UR5, URZ ;  /* 0x00000005070772a4 */ /* 0x000fe4000f8e02ff */
[----:B------:R-:W-:-:S04]  /*3190*/  UIADD3 UR5, UPT, UPT, UR6, 0xb8, URZ ;  /* 0x000000b806057890 */ /* 0x000fc8000fffe0ff */
[----:B------:R-:W-:Y:S01]  /*31a0*/  UPRMT UR5, URZ, 0x654, UR5 ;  /* 0x00000654ff057896 */ /* 0x000fe20008000005 */
[C---:B-1----:R-:W-:Y:S01]  /*31b0*/  VIADD R3, R9.reuse, 0x80 ;  /* 0x0000008009037836 */ /* 0x042fe20000000000 */
[----:B------:R-:W-:Y:S01]  /*31c0*/  LOP3.LUT R2, R9, 0xffff, RZ, 0xc0, !PT ;  /* 0x0000ffff09027812 */ /* 0x000fe200078ec0ff */
[----:B--2---:R-:W-:-:S03]  /*31d0*/  UIMAD UR4, UR7, UR4, URZ ;  /* 0x00000004070472a4 */ /* 0x004fc6000f8e02ff */
[----:B------:R-:W-:Y:S01]  /*31e0*/  LOP3.LUT R3, R3, 0xffff, RZ, 0xc0, !PT ;  /* 0x0000ffff03037812 */ /* 0x000fe200078ec0ff */
[----:B------:R-:W-:-:S04]  /*31f0*/  UIADD3 UR16, UPT, UPT, UR4, -0x1, URZ ;  /* 0xffffffff04107890 */ /* 0x000fc8000fffe0ff */
[----:B------:R1:W-:Y:S01]  /*3200*/  STL.64 [R1], R2 ;  /* 0x0000000201007387 */ /* 0x0003e20000100a00 */
[----:B------:R-:W-:Y:S01]  /*3210*/  UISETP.GE.AND UP2, UPT, UR4, 0x1, UPT ;  /* 0x000000010400788c */ /* 0x000fe2000bf46270 */
[----:B-1----:R-:W-:-:S10]  /*3220*/  CS2R R2, SRZ ;  /* 0x0000000000027805 */ /* 0x002fd4000001ff00 */
.L_x_55:
[----:B-1----:R-:W-:-:S04]  /*3230*/  SHF.L.U32 R4, R3, 0x1f, RZ ;  /* 0x0000001f03047819 */ /* 0x002fc800000006ff */
[----:B------:R-:W1:Y:S02]  /*3240*/  SYNCS.PHASECHK.TRANS64.TRYWAIT P0, [UR6+0xb0], R4 ;  /* 0x0000b004ff0075a7 */ /* 0x000e640008001106 */
[----:B-12-4-:R-:W-:Y:S05]  /*3250*/  @!P0 BRA `(.L_x_49) ;  /* 0x0000006000888947 */ /* 0x016fea0003800000 */
.L_x_144:
[----:B-1----:R-:W1:Y:S01]  /*3260*/  LDS.128 R4, [UR6+0xf0] ;  /* 0x0000f006ff047984 */ /* 0x002e620008000c00 */
[----:B------:R-:W-:Y:S01]  /*3270*/  ULEA UR8, UR15, UR6, 0x3 ;  /* 0x000000060f087291 */ /* 0x000fe2000f8e18ff */
[----:B------:R-:W-:Y:S01]  /*3280*/  SHF.L.U32 R0, R8, 0x1f, RZ ;  /* 0x0000001f08007819 */ /* 0x000fe200000006ff */
[----:B------:R-:W-:Y:S01]  /*3290*/  @!PT LDS RZ, [RZ] ;  /* 0x00000000fffff984 */ /* 0x000fe20000000800 */
[----:B------:R-:W-:Y:S01]  /*32a0*/  @!PT LDS RZ, [RZ] ;  /* 0x00000000fffff984 */ /* 0x000fe20000000800 */
[----:B------:R-:W-:Y:S01]  /*32b0*/  @!PT LDS RZ, [RZ] ;  /* 0x00000000fffff984 */ /* 0x000fe20000000800 */
[----:B------:R-:W-:Y:S01]  /*32c0*/  @!PT LDS RZ, [RZ] ;  /* 0x00000000fffff984 */ /* 0x000fe20000000800 */
[----:B------:R2:W-:Y:S06]  /*32d0*/  MEMBAR.ALL.CTA ;  /* 0x0000000000007992 */ /* 0x0005ec0000008000 */
[----:B--2---:R-:W2:Y:S02]  /*32e0*/  FENCE.VIEW.ASYNC.S ;  /* 0x00000000000073c6 */ /* 0x004ea40000000000 */
[----:B--2---:R-:W-:Y:S01]  /*32f0*/  SYNCS.ARRIVE.TRANS64.RED.A1T0 RZ, [UR5], RZ ;  /* 0x000000ffffff79a7 */ /* 0x004fe20008100405 */
[----:B------:R-:W2:Y:S01]  /*3300*/  SYNCS.PHASECHK.TRANS64.TRYWAIT P0, [UR8+0xd0], R0 ;  /* 0x0000d000ff0075a7 */ /* 0x000ea20008001108 */
[----:B-1----:R-:W-:Y:S01]  /*3310*/  LOP3.LUT P3, RZ, R6, 0x1, RZ, 0xc0, !PT ;  /* 0x0000000106ff7812 */ /* 0x002fe2000786c0ff */
[----:B--2---:R-:W-:-:S12]  /*3320*/  @!P0 BRA `(.L_x_50) ;  /* 0x00000060006c8947 */ /* 0x004fd80003800000 */
.L_x_146:
[----:B------:R-:W-:Y:S05]  /*3330*/  BRA.U !UP2, `(.L_x_51) ;  /* 0x000000010af07547 */ /* 0x000fea000b800000 */
[----:B-1----:R-:W-:Y:S01]  /*3340*/  IMAD.U32 R0, RZ, RZ, UR15 ;  /* 0x0000000fff007e24 */ /* 0x002fe2000f8e00ff */
[----:B------:R-:W-:-:S04]  /*3350*/  ULEA UR4, UR14, UR6, 0x3 ;  /* 0x000000060e047291 */ /* 0x000fc8000f8e18ff */
[----:B------:R-:W-:-:S05]  /*3360*/  LEA R0, R0, R1, 0x2 ;  /* 0x0000000100007211 */ /* 0x000fca00078e10ff */
[----:B------:R1:W5:Y:S01]  /*3370*/  LDL R4, [R0] ;  /* 0x0000000000047983 */ /* 0x0003620000100800 */
[----:B------:R-:W-:Y:S01]  /*3380*/  UPLOP3.LUT UP3, UPT, UPT, UPT, UPT, 0x40, 0x4 ;  /* 0x000000000004789c */ /* 0x000fe20003f6e870 */
[----:B------:R-:W-:Y:S01]  /*3390*/  UMOV UR13, UR16 ;  /* 0x00000010000d7c82 */ /* 0x000fe20008000000 */
[----:B------:R-:W-:Y:S01]  /*33a0*/  UMOV UR12, UR14 ;  /* 0x0000000e000c7c82 */ /* 0x000fe20008000000 */
[----:B-1----:R-:W-:-:S04]  /*33b0*/  SHF.L.U32 R0, R2, 0x1f, RZ ;  /* 0x0000001f02007819 */ /* 0x002fc800000006ff */
[----:B------:R1:W2:Y:S04]  /*33c0*/  SYNCS.PHASECHK.TRANS64.TRYWAIT P2, [UR4], R0 ;  /* 0x00000000ff0075a7 */ /* 0x0002a80008041104 */
.L_x_54:
[----:B----4-:R-:W-:Y:S01]  /*33d0*/  ULEA UR7, UR12, UR6, 0x3 ;  /* 0x000000060c077291 */ /* 0x010fe2000f8e18ff */
[----:B-12---:R-:W-:Y:S11]  /*33e0*/  @P2 BRA `(.L_x_52) ;  /* 0x00000000000c2947 */ /* 0x006ff60003800000 */
[----:B------:R-:W-:Y:S04]  /*33f0*/  SHF.L.U32 R5, R2, 0x1f, RZ ;  /* 0x0000001f02057819 */ /* 0x000fe800000006ff */
[----:B------:R-:W2:Y:S02]  /*3400*/  SYNCS.PHASECHK.TRANS64.TRYWAIT P0, [UR7], R5 ;  /* 0x00000005ff0075a7 */ /* 0x000ea40008001107 */
[----:B--2---:R-:W-:Y:S05]  /*3410*/  @!P0 BRA `(.L_x_53) ;  /* 0x0000006000488947 */ /* 0x004fea0003800000 */
.L_x_52:
[----:B------:R-:W-:Y:S01]  /*3420*/  UISETP.NE.AND UP0, UPT, UR13, URZ, UPT ;  /* 0x000000ff0d00728c */ /* 0x000fe2000bf05270 */
[----:B------:R-:W-:Y:S01]  /*3430*/  PLOP3.LUT P2, PT, PT, PT, PT, 0x80, 0x8 ;  /* 0x000000000008781c */ /* 0x000fe20003f4f070 */
[----:B------:R-:W-:Y:S01]  /*3440*/  UIADD3 UR14, UPT, UPT, UR12, 0x1, URZ ;  /* 0x000000010c0e7890 */ /* 0x000fe2000fffe0ff */
[----:B------:R-:W-:Y:S03]  /*3450*/  ELECT P1, URZ, PT ;  /* 0x0000000000ff782f */ /* 0x000fe60003820000 */
[----:B------:R-:W-:Y:S01]  /*3460*/  UISETP.NE.AND UP1, UPT, UR14, 0x6, UPT ;  /* 0x000000060e00788c */ /* 0x000fe2000bf25270 */
[----:B------:R-:W-:Y:S01]  /*3470*/  PLOP3.LUT P0, PT, PT, PT, UP0, 0x80, 0x8 ;  /* 0x000000000008781c */ /* 0x000fe20003f0f008 */
[----:B------:R-:W-:Y:S02]  /*3480*/  ULEA UR26, UR12, UR10, 0xa ;  /* 0x0000000a0c1a7291 */ /* 0x000fe4000f8e50ff */
[----:B------:R-:W-:Y:S02]  /*3490*/  USEL UR11, URZ, 0x1, UP1 ;  /* 0x00000001ff0b7887 */ /* 0x000fe40008800000 */
[----:B------:R-:W-:Y:S02]  /*34a0*/  USEL UR14, UR14, URZ, UP1 ;  /* 0x000000ff0e0e7287 */ /* 0x000fe40008800000 */
[----:B------:R-:W-:Y:S02]  /*34b0*/  ULEA UR28, UR12, UR9, 0xa ;  /* 0x000000090c1c7291 */ /* 0x000fe4000f8e50ff */
[----:B------:R-:W-:Y:S01]  /*34c0*/  @UP0 ULEA UR4, UR14, UR6, 0x3 ;  /* 0x000000060e040291 */ /* 0x000fe2000f8e18ff */
[----:B------:R-:W-:Y:S01]  /*34d0*/  LOP3.LUT R2, R2, UR11, RZ, 0x3c, !PT ;  /* 0x0000000b02027c12 */ /* 0x000fe2000f8e3cff */
[----:B------:R-:W-:Y:S02]  /*34e0*/  UIADD3 UR36, UPT, UPT, UR26, 0x2, URZ ;  /* 0x000000021a247890 */ /* 0x000fe4000fffe0ff */
[----:B------:R-:W-:Y:S01]  /*34f0*/  UIADD3 UR34, UPT, UPT, UR28, 0x2, URZ ;  /* 0x000000021c227890 */ /* 0x000fe2000fffe0ff */
[----:B-1----:R-:W-:Y:S01]  /*3500*/  @P0 SHF.L.U32 R0, R2, 0x1f, RZ ;  /* 0x0000001f02000819 */ /* 0x002fe200000006ff */
[----:B------:R-:W-:Y:S02]  /*3510*/  UIADD3 UR32, UPT, UPT, UR26, 0x4, URZ ;  /* 0x000000041a207890 */ /* 0x000fe4000fffe0ff */
[----:B------:R-:W-:Y:S01]  /*3520*/  UIADD3 UR30, UPT, UPT, UR28, 0x4, URZ ;  /* 0x000000041c1e7890 */ /* 0x000fe2000fffe0ff */
[----:B------:R4:W1:Y:S01]  /*3530*/  @P0 SYNCS.PHASECHK.TRANS64.TRYWAIT P2, [UR4], R0 ;  /* 0x00000000ff0005a7 */ /* 0x0008620008041104 */
[----:B------:R-:W-:Y:S02]  /*3540*/  ELECT P0, URZ, PT ;  /* 0x0000000000ff782f */ /* 0x000fe40003800000 */
[C---:B-----5:R-:W-:Y:S01]  /*3550*/  @P1 R2UR.BROADCAST UR4, R4.reuse ;  /* 0x00000000040412ca */ /* 0x060fe200008e0000 */
[----:B------:R-:W-:Y:S10]  /*3560*/  UIADD3 UR7, UPT, UPT, UR7, 0x30, URZ ;  /* 0x0000003007077890 */ /* 0x000ff4000fffe0ff */
[C---:B------:R-:W-:Y:S02]  /*3570*/  @P0 R2UR.BROADCAST UR11, R4.reuse ;  /* 0x00000000040b02ca */ /* 0x040fe400008e0000 */
[----:B------:R-:W-:Y:S01]  /*3580*/  ELECT P0, URZ, PT ;  /* 0x0000000000ff782f */ /* 0x000fe20003800000 */
[----:B------:R-:W-:Y:S01]  /*3590*/  UMOV UR27, 0x40004040 ;  /* 0x40004040001b7882 */ /* 0x000fe20000000000 */
[----:B------:R-:W-:Y:S01]  /*35a0*/  UMOV UR29, 0x40004040 ;  /* 0x40004040001d7882 */ /* 0x000fe20000000000 */
[----:B------:R-:W-:Y:S01]  /*35b0*/  UMOV UR37, 0x40004040 ;  /* 0x4000404000257882 */ /* 0x000fe20000000000 */
[----:B------:R-:W-:Y:S01]  /*35c0*/  UMOV UR35, 0x40004040 ;  /* 0x4000404000237882 */ /* 0x000fe20000000000 */
[----:B------:R-:W-:Y:S01]  /*35d0*/  UMOV UR33, 0x40004040 ;  /* 0x4000404000217882 */ /* 0x000fe20000000000 */
[----:B------:R-:W-:Y:S01]  /*35e0*/  UMOV UR31, 0x40004040 ;  /* 0x40004040001f7882 */ /* 0x000fe20000000000 */
[----:B------:R-:W-:Y:S01]  /*35f0*/  UMOV UR12, UR14 ;  /* 0x0000000e000c7c82 */ /* 0x000fe20008000000 */
[----:B------:R2:W-:Y:S01]  /*3600*/  UTCHMMA gdesc[UR28], gdesc[UR26], tmem[UR4], tmem[UR24], idesc[UR25], UP3 ;  /* 0x00ff181a1c0075ea */ /* 0x0005e20009800004 */
[----:B------:R-:W-:Y:S02]  /*3610*/  UPLOP3.LUT UP3, UPT, UPT, UPT, UPT, 0x80, 0x8 ;  /* 0x000000000008789c */ /* 0x000fe40003f6f070 */
[----:B------:R3:W-:Y:S01]  /*3620*/  UTCHMMA gdesc[UR34], gdesc[UR36], tmem[UR11], tmem[UR22], idesc[UR23], UPT ;  /* 0x00ff1624220075ea */ /* 0x0007e2000b80000b */
[----:B--2---:R-:W-:Y:S01]  /*3630*/  UIADD3 UR26, UPT, UPT, UR26, 0x6, URZ ;  /* 0x000000061a1a7890 */ /* 0x004fe2000fffe0ff */
[C---:B------:R-:W-:Y:S02]  /*3640*/  @P0 R2UR.BROADCAST UR4, R4.reuse ;  /* 0x00000000040402ca */ /* 0x040fe400008e0000 */
[----:B------:R-:W-:Y:S11]  /*3650*/  ELECT P0, URZ, PT ;  /* 0x0000000000ff782f */ /* 0x000ff60003800000 */
[----:B------:R-:W-:Y:S02]  /*3660*/  @!UPT UIADD3 URZ, UPT, UPT, URZ, URZ, URZ ;  /* 0x000000fffffff290 */ /* 0x000fe4000fffe0ff */
[----:B---3--:R-:W-:Y:S01]  /*3670*/  @P0 R2UR.BROADCAST UR11, R4 ;  /* 0x00000000040b02ca */ /* 0x008fe200008e0000 */
[----:B------:R-:W-:Y:S01]  /*3680*/  UIADD3 UR28, UPT, UPT, UR28, 0x6, URZ ;  /* 0x000000061c1c7890 */ /* 0x000fe2000fffe0ff */
[----:B------:R2:W-:Y:S11]  /*3690*/  UTCHMMA gdesc[UR30], gdesc[UR32], tmem[UR4], tmem[UR20], idesc[UR21], UPT ;  /* 0x00ff14201e0075ea */ /* 0x0005f6000b800004 */
[----:B------:R4:W-:Y:S01]  /*36a0*/  UTCHMMA gdesc[UR28], gdesc[UR26], tmem[UR11], tmem[UR18], idesc[UR19], UPT ;  /* 0x00ff121a1c0075ea */ /* 0x0009e2000b80000b */
[----:B------:R4:W-:Y:S01]  /*36b0*/  UTCBAR [UR7], URZ ;  /* 0x000000ff070073e9 */ /* 0x0009e200080000ff */
[----:B--2---:R-:W-:Y:S02]  /*36c0*/  UIADD3 UR4, UPT, UPT, UR13, 0x1, URZ ;  /* 0x000000010d047890 */ /* 0x004fe4000fffe0ff */
[----:B------:R-:W-:Y:S02]  /*36d0*/  UIADD3 UR13, UPT, UPT, UR13, -0x1, URZ ;  /* 0xffffffff0d0d7890 */ /* 0x000fe4000fffe0ff */
[----:B------:R-:W-:Y:S09]  /*36e0*/  UISETP.GT.U32.AND UP0, UPT, UR4, 0x1, UPT ;  /* 0x000000010400788c */ /* 0x000ff2000bf04070 */
[----:B------:R-:W-:Y:S05]  /*36f0*/  BRA.U UP0, `(.L_x_54) ;  /* 0xfffffffd00347547 */ /* 0x000fea000b83ffff */
.L_x_51:
[----:B------:R-:W-:Y:S01]  /*3700*/  UIADD3 UR15, UPT, UPT, UR15, 0x1, URZ ;  /* 0x000000010f0f7890 */ /* 0x000fe2000fffe0ff */
[----:B------:R-:W-:Y:S01]  /*3710*/  LOP3.LUT R3, R3, 0x1, RZ, 0x3c, !PT ;  /* 0x0000000103037812 */ /* 0x000fe200078e3cff */
[----:B------:R-:W-:Y:S02]  /*3720*/  UIADD3 UR8, UPT, UPT, UR8, 0xc0, URZ ;  /* 0x000000c008087890 */ /* 0x000fe4000fffe0ff */
[----:B------:R-:W-:-:S04]  /*3730*/  UISETP.NE.AND UP0, UPT, UR15, 0x2, UPT ;  /* 0x000000020f00788c */ /* 0x000fc8000bf05270 */
[----:B------:R-:W-:Y:S02]  /*3740*/  USEL UR4, URZ, 0x1, UP0 ;  /* 0x00000001ff047887 */ /* 0x000fe40008000000 */
[----:B------:R-:W-:Y:S01]  /*3750*/  USEL UR15, UR15, URZ, UP0 ;  /* 0x000000ff0f0f7287 */ /* 0x000fe20008000000 */
[----:B------:R2:W-:Y:S03]  /*3760*/  UTCBAR [UR8], URZ ;  /* 0x000000ff080073e9 */ /* 0x0005e600080000ff */
[----:B------:R-:W-:Y:S01]  /*3770*/  LOP3.LUT R8, R8, UR4, RZ, 0x3c, !PT ;  /* 0x0000000408087c12 */ /* 0x000fe2000f8e3cff */
[----:B------:R-:W-:Y:S07]  /*3780*/  @P3 BRA `(.L_x_55) ;  /* 0xfffffff800a83947 */ /* 0x000fee000383ffff */
[----:B------:R-:W3:Y:S01]  /*3790*/  S2UR UR4, SR_CgaCtaId ;  /* 0x00000000000479c3 */ /* 0x000ee20000008800 */
[----:B------:R-:W-:Y:S01]  /*37a0*/  ELECT P0, URZ, PT ;  /* 0x0000000000ff782f */ /* 0x000fe20003800000 */
[----:B-1--4-:R-:W-:Y:S01]  /*37b0*/  IMAD.MOV.U32 R0, RZ, RZ, 0x1 ;  /* 0x00000001ff007424 */ /* 0x012fe200078e00ff */
[----:B------:R-:W-:Y:S01]  /*37c0*/  UIADD3 UR6, UPT, UPT, UR6, 0xd0, URZ ;  /* 0x000000d006067890 */ /* 0x000fe2000fffe0ff */
[----:B------:R-:W-:Y:S01]  /*37d0*/  SHF.L.U32 R2, R8, 0x1f, RZ ;  /* 0x0000001f08027819 */ /* 0x000fe200000006ff */
[----:B------:R-:W-:-:S03]  /*37e0*/  UMOV UR5, 0x40 ;  /* 0x0000004000057882 */ /* 0x000fc60000000000 */
[----:B------:R-:W-:Y:S01]  /*37f0*/  UVIRTCOUNT.DEALLOC.SMPOOL 0x80 ;  /* 0x000000800000784c */ /* 0x000fe20000000000 */
[----:B---3--:R-:W-:Y:S02]  /*3800*/  ULEA UR4, UR4, UR5, 0x18 ;  /* 0x0000000504047291 */ /* 0x008fe4000f8ec0ff */
[----:B------:R-:W-:-:S07]  /*3810*/  ULEA UR5, UR15, UR6, 0x3 ;  /* 0x000000060f057291 */ /* 0x000fce000f8e18ff */
[----:B------:R1:W-:Y:S02]  /*3820*/  @P0 STS.U8 [UR4+0x1c], R0 ;  /* 0x00001c00ff000988 */ /* 0x0003e40008000004 */
[----:B------:R-:W3:Y:S02]  /*3830*/  SYNCS.PHASECHK.TRANS64.TRYWAIT P0, [UR5], R2 ;  /* 0x00000002ff0075a7 */ /* 0x000ee40008001105 */
[----:B-1-3--:R-:W-:Y:S05]  /*3840*/  @!P0 BRA `(.L_x_56) ;  /* 0x0000005c00548947 */ /* 0x00afea0003800000 */
.L_x_149:
[----:B------:R-:W-:-:S04]  /*3850*/  UIADD3 UR7, UPT, UPT, UR15, 0x1, URZ ;  /* 0x000000010f077890 */ /* 0x000fc8000fffe0ff */
[----:B------:R-:W-:-:S04]  /*3860*/  UISETP.NE.AND UP0, UPT, UR7, 0x2, UPT ;  /* 0x000000020700788c */ /* 0x000fc8000bf05270 */
[----:B------:R-:W-:Y:S02]  /*3870*/  USEL UR5, URZ, 0x1, UP0 ;  /* 0x00000001ff057887 */ /* 0x000fe40008000000 */
[----:B------:R-:W-:-:S04]  /*3880*/  USEL UR7, UR7, URZ, UP0 ;  /* 0x000000ff07077287 */ /* 0x000fc80008000000 */
[----:B------:R-:W-:Y:S01]  /*3890*/  ULEA UR7, UR7, UR6, 0x3 ;  /* 0x0000000607077291 */ /* 0x000fe2000f8e18ff */
[----:B-1----:R-:W-:-:S04]  /*38a0*/  LOP3.LUT R2, R8, UR5, RZ, 0x3c, !PT ;  /* 0x0000000508027c12 */ /* 0x002fc8000f8e3cff */
[----:B------:R-:W-:-:S04]  /*38b0*/  SHF.L.U32 R2, R2, 0x1f, RZ ;  /* 0x0000001f02027819 */ /* 0x000fc800000006ff */
[----:B------:R-:W1:Y:S02]  /*38c0*/  SYNCS.PHASECHK.TRANS64.TRYWAIT P0, [UR7], R2 ;  /* 0x00000002ff0075a7 */ /* 0x000e640008001107 */
[----:B-1----:R-:W-:Y:S05]  /*38d0*/  @!P0 BRA `(.L_x_57) ;  /* 0x0000005c00488947 */ /* 0x002fea0003800000 */
.L_x_151:
[----:B------:R-:W-:Y:S01]  /*38e0*/  NOP ;  /* 0x0000000000007918 */ /* 0x000fe20000000000 */
[----:B-1----:R-:W1:Y:S01]  /*38f0*/  LDS R0, [UR4+0x14] ;  /* 0x00001404ff007984 */ /* 0x002e620008000800 */
[----:B------:R-:W-:Y:S01]  /*3900*/  LOP3.LUT R3, R9, 0xffff, RZ, 0xc0, !PT ;  /* 0x0000ffff09037812 */ /* 0x000fe200078ec0ff */
[----:B------:R-:W-:-:S03]  /*3910*/  IMAD.MOV.U32 R2, RZ, RZ, 0xffff ;  /* 0x0000ffffff027424 */ /* 0x000fc600078e00ff */
[----:B------:R-:W-:-:S04]  /*3920*/  SHF.R.U32.HI R3, RZ, 0x5, R3 ;  /* 0x00000005ff037819 */ /* 0x000fc80000011603 */
[----:B------:R-:W-:-:S04]  /*3930*/  SHF.L.U32 R2, R2, R3, RZ ;  /* 0x0000000302027219 */ /* 0x000fc800000006ff */
[----:B-1----:R-:W-:-:S04]  /*3940*/  LOP3.LUT R0, R0, R2, RZ, 0xc0, !PT ;  /* 0x0000000200007212 */ /* 0x002fc800078ec0ff */
[----:B------:R-:W-:Y:S01]  /*3950*/  ISETP.NE.AND P0, PT, R0, R2, PT ;  /* 0x000000020000720c */ /* 0x000fe20003f05270 */
[----:B------:R-:W-:-:S05]  /*3960*/  IMAD.MOV.U32 R0, RZ, RZ, 0x1 ;  /* 0x00000001ff007424 */ /* 0x000fca00078e00ff */
[----:B------:R-:W-:-:S07]  /*3970*/  SHF.L.U32 R0, R0, R3, RZ ;  /* 0x0000000300007219 */ /* 0x000fce00000006ff */
[----:B------:R-:W-:Y:S05]  /*3980*/  @P0 BRA `(.L_x_58) ;  /* 0x00000000005c0947 */ /* 0x000fea0003800000 */
[----:B------:R-:W1:Y:S02]  /*3990*/  LDS R3, [UR4+0x18] ;  /* 0x00001804ff037984 */ /* 0x000e640008000800 */
[----:B-1----:R-:W-:-:S04]  /*39a0*/  LOP3.LUT R3, R3, R0, RZ, 0xc0, !PT ;  /* 0x0000000003037212 */ /* 0x002fc800078ec0ff */
[----:B------:R-:W-:-:S13]  /*39b0*/  ISETP.NE.AND P0, PT, R3, R0, PT ;  /* 0x000000000300720c */ /* 0x000fda0003f05270 */
[----:B------:R-:W-:Y:S05]  /*39c0*/  @P0 BRA `(.L_x_59) ;  /* 0x0000000000400947 */ /* 0x000fea0003800000 */
[----:B--2---:R-:W-:Y:S01]  /*39d0*/  R2UR UR8, R2 ;  /* 0x00000000020872ca */ /* 0x004fe200000e0000 */
[----:B------:R-:W1:Y:S01]  /*39e0*/  S2R R3, SR_LANEID ;  /* 0x0000000000037919 */ /* 0x000e620000000000 */
[----:B------:R-:W-:Y:S01]  /*39f0*/  LOP3.LUT R0, RZ, R0, RZ, 0x33, !PT ;  /* 0x00000000ff007212 */ /* 0x000fe200078e33ff */
[----:B------:R-:W-:Y:S02]  /*3a00*/  VOTEU.ANY UR7, UPT, PT ;  /* 0x0000000000077886 */ /* 0x000fe400038e0100 */
[----:B------:R-:W-:Y:S01]  /*3a10*/  UFLO.U32 UR7, UR7 ;  /* 0x00000007000772bd */ /* 0x000fe200080e0000 */
[----:B------:R-:W2:Y:S07]  /*3a20*/  REDUX UR5, R0 ;  /* 0x00000000000573c4 */ /* 0x000eae0000000000 */
[----:B------:R-:W-:-:S06]  /*3a30*/  ULOP3.LUT UR8, URZ, UR8, URZ, 0x33, !UPT ;  /* 0x00000008ff087292 */ /* 0x000fcc000f8e33ff */
[----:B------:R-:W-:-:S04]  /*3a40*/  IMAD.U32 R2, RZ, RZ, UR8 ;  /* 0x00000008ff027e24 */ /* 0x000fc8000f8e00ff */
[----:B------:R-:W3:Y:S02]  /*3a50*/  REDUX UR6, R2 ;  /* 0x00000000020673c4 */ /* 0x000ee40000000000 */
[----:B------:R4:W-:Y:S01]  /*3a60*/  UTCATOMSWS.AND URZ, UR8 ;  /* 0x0000000800ff79e3 */ /* 0x0009e20008000000 */
[----:B--2---:R-:W-:Y:S01]  /*3a70*/  IMAD.U32 R0, RZ, RZ, UR5 ;  /* 0x00000005ff007e24 */ /* 0x004fe2000f8e00ff */
[----:B-1----:R-:W-:Y:S01]  /*3a80*/  ISETP.EQ.U32.AND P0, PT, R3, UR7, PT ;  /* 0x0000000703007c0c */ /* 0x002fe2000bf02070 */
[----:B---3--:R-:W-:-:S12]  /*3a90*/  IMAD.U32 R2, RZ, RZ, UR6 ;  /* 0x00000006ff027e24 */ /* 0x008fd8000f8e00ff */
[----:B------:R4:W-:Y:S04]  /*3aa0*/  @P0 ATOMS.AND RZ, [UR4+0x14], R2 ;  /* 0x00001402ffff098c */ /* 0x0009e8000a800004 */
[----:B------:R4:W-:Y:S01]  /*3ab0*/  @P0 ATOMS.AND RZ, [UR4+0x18], R0 ;  /* 0x00001800ffff098c */ /* 0x0009e2000a800004 */
[----:B------:R-:W-:Y:S05]  /*3ac0*/  BRA `(.L_x_60) ;  /* 0x0000000000147947 */ /* 0x000fea0003800000 */
.L_x_59:
[----:B------:R-:W-:Y:S02]  /*3ad0*/  MOV R2, 0x3af0 ;  /* 0x00003af000027802 */ /* 0x000fe40000000f00 */
[----:B--2--5:R-:W-:Y:S05]  /*3ae0*/  CALL.REL.NOINC `($__internal_0_$__cuda_sm10x_tcgen05_guardrail_trap_col_being_dealloced_not_returned_by_alloc) ;  /* 0x0000006000347944 */ /* 0x024fea0003c00000 */
[----:B------:R-:W-:Y:S05]  /*3af0*/  BRA `(.L_x_60) ;  /* 0x0000000000087947 */ /* 0x000fea0003800000 */
.L_x_58:
[----:B------:R-:W-:Y:S02]  /*3b00*/  MOV R2, 0x3b20 ;  /* 0x00003b2000027802 */ /* 0x000fe40000000f00 */
[----:B--2--5:R-:W-:Y:S05]  /*3b10*/  CALL.REL.NOINC `($__internal_2_$__cuda_sm10x_tcgen05_guardrail_trap_unallocated_columns_being_dealloced) ;  /* 0x0000006000407944 */ /* 0x024fea0003c00000 */
.L_x_60:
[----:B------:R-:W-:Y:S01]  /*3b20*/  NOP ;  /* 0x0000000000007918 */ /* 0x000fe20000000000 */
[----:B----4-:R-:W-:Y:S05]  /*3b30*/  EXIT ;  /* 0x000000000000794d */ /* 0x010fea0003800000 */
.L_x_44:
[----:B------:R-:W-:-:S09]  /*3b40*/  UISETP.NE.OR UP2, UPT, UR8, 0x3, !UP2 ;  /* 0x000000030800788c */ /* 0x000fd2000d745670 */
[----:B------:R-:W-:Y:S05]  /*3b50*/  BRA.U UP2, `(.L_x_61) ;  /* 0x0000001102547547 */ /* 0x000fea000b800000 */
[----:B------:R-:W1:Y:S01]  /*3b60*/  LDC.64 R28, c[0x0][0x988] ;  /* 0x00026200ff1c7b82 */ /* 0x000e620000000a00 */
[----:B------:R-:W2:Y:S01]  /*3b70*/  LDCU.64 UR8, c[0x0][0x888] ;  /* 0x00011100ff0877ac */ /* 0x000ea20008000a00 */
[----:B------:R-:W-:Y:S02]  /*3b80*/  IMAD.MOV.U32 R32, RZ, RZ, 0x1 ;  /* 0x00000001ff207424 */ /* 0x000fe400078e00ff */
[----:B------:R-:W-:Y:S01]  /*3b90*/  IMAD.MOV.U32 R31, RZ, RZ, RZ ;  /* 0x000000ffff1f7224 */ /* 0x000fe200078e00ff */
[----:B------:R-:W4:Y:S03]  /*3ba0*/  LDCU.64 UR4, c[0x0][0x890] ;  /* 0x00011200ff0477ac */ /* 0x000f260008000a00 */
[----:B------:R-:W3:Y:S01]  /*3bb0*/  LDC.64 R22, c[0x0][0x980] ;  /* 0x00026000ff167b82 */ /* 0x000ee20000000a00 */
[----:B------:R-:W-:Y:S01]  /*3bc0*/  UMOV UR22, 0x400 ;  /* 0x0000040000167882 */ /* 0x000fe20000000000 */
[----:B------:R-:W-:-:S02]  /*3bd0*/  UPLOP3.LUT UP1, UPT, UPT, UPT, UPT, 0x40, 0x4 ;  /* 0x000000000004789c */ /* 0x000fc40003f2e870 */
[----:B------:R-:W-:-:S04]  /*3be0*/  ULEA UR22, UR45, UR22, 0x18 ;  /* 0x000000162d167291 */ /* 0x000fc8000f8ec0ff */
[----:B------:R-:W3:Y:S01]  /*3bf0*/  LDC R0, c[0x0][0xb30] ;  /* 0x0002cc00ff007b82 */ /* 0x000ee20000000800 */
[----:B------:R-:W-:Y:S02]  /*3c00*/  UIADD3 UR23, UPT, UPT, UR22, 0x78, URZ ;  /* 0x0000007816177890 */ /* 0x000fe4000fffe0ff */
[----:B------:R-:W-:Y:S02]  /*3c10*/  UIADD3 UR33, UPT, UPT, UR22, 0x60, URZ ;  /* 0x0000006016217890 */ /* 0x000fe4000fffe0ff */
[----:B------:R-:W-:Y:S02]  /*3c20*/  UIADD3 UR25, UPT, UPT, UR22, 0x68, URZ ;  /* 0x0000006816197890 */ /* 0x000fe4000fffe0ff */
[----:B--2---:R-:W-:Y:S01]  /*3c30*/  UISETP.NE.U32.AND UP4, UPT, UR8, URZ, UPT ;  /* 0x000000ff0800728c */ /* 0x004fe2000bf85070 */
[----:B------:R-:W2:Y:S01]  /*3c40*/  LDC R30, c[0x0][0x370] ;  /* 0x0000dc00ff1e7b82 */ /* 0x000ea20000000800 */
[C---:B-1----:R-:W-:Y:S01]  /*3c50*/  ISETP.NE.AND P0, PT, R29.reuse, 0x1, PT ;  /* 0x000000011d00780c */ /* 0x042fe20003f05270 */
[----:B----4-:R-:W-:Y:S01]  /*3c60*/  UISETP.NE.U32.AND UP5, UPT, UR4, URZ, UPT ;  /* 0x000000ff0400728c */ /* 0x010fe2000bfa5070 */
[----:B------:R-:W-:Y:S01]  /*3c70*/  R2UR UR7, R29 ;  /* 0x000000001d0772ca */ /* 0x000fe200000e0000 */
[----:B------:R-:W-:Y:S01]  /*3c80*/  UIADD3 UR15, UPT, UPT, UR22, 0xb8, URZ ;  /* 0x000000b8160f7890 */ /* 0x000fe2000fffe0ff */
[----:B------:R-:W-:Y:S01]  /*3c90*/  IMAD.MOV.U32 R29, RZ, RZ, 0x2000 ;  /* 0x00002000ff1d7424 */ /* 0x000fe200078e00ff */
[----:B------:R-:W-:-:S02]  /*3ca0*/  UIADD3 UR17, UPT, UPT, UR22, 0x70, URZ ;  /* 0x0000007016117890 */ /* 0x000fc4000fffe0ff */
[----:B------:R-:W1:Y:S01]  /*3cb0*/  LDC R3, c[0x0][0xb0c] ;  /* 0x0002c300ff037b82 */ /* 0x000e620000000800 */
[----:B---3--:R-:W-:Y:S01]  /*3cc0*/  R2UR UR14, R22 ;  /* 0x00000000160e72ca */ /* 0x008fe200000e0000 */
[----:B------:R-:W-:Y:S02]  /*3cd0*/  UPRMT UR23, UR45, 0x654, UR23 ;  /* 0x000006542d177896 */ /* 0x000fe40008000017 */
[----:B------:R-:W-:Y:S02]  /*3ce0*/  UPRMT UR31, UR45, 0x654, UR33 ;  /* 0x000006542d1f7896 */ /* 0x000fe40008000021 */
[----:B------:R-:W-:Y:S02]  /*3cf0*/  UPRMT UR30, UR45, 0x654, UR25 ;  /* 0x000006542d1e7896 */ /* 0x000fe40008000019 */
[----:B------:R-:W3:Y:S01]  /*3d00*/  LDC R15, c[0x0][0xb20] ;  /* 0x0002c800ff0f7b82 */ /* 0x000ee20000000800 */
[----:B------:R-:W-:Y:S01]  /*3d10*/  ISETP.NE.AND P1, PT, R0, 0x1, PT ;  /* 0x000000010000780c */ /* 0x000fe20003f25270 */
[----:B------:R-:W-:-:S02]  /*3d20*/  UISETP.NE.AND.EX UP4, UPT, UR9, URZ, UPT, UP4 ;  /* 0x000000ff0900728c */ /* 0x000fc4000bf85340 */
[----:B------:R-:W-:Y:S02]  /*3d30*/  UPRMT UR15, URZ, 0x654, UR15 ;  /* 0x00000654ff0f7896 */ /* 0x000fe4000800000f */
[----:B------:R-:W-:Y:S02]  /*3d40*/  UPRMT UR45, UR45, 0x654, UR17 ;  /* 0x000006542d2d7896 */ /* 0x000fe40008000011 */
[----:B------:R-:W4:Y:S01]  /*3d50*/  LDC.64 R34, c[0x0][0x348] ;  /* 0x0000d200ff227b82 */ /* 0x000f220000000a00 */
[----:B------:R-:W-:Y:S01]  /*3d60*/  UISETP.NE.AND.EX UP5, UPT, UR5, URZ, UPT, UP5 ;  /* 0x000000ff0500728c */ /* 0x000fe2000bfa5350 */
[----:B------:R-:W-:-:S06]  /*3d70*/  VOTEU.ANY UP3, P0 ;  /* 0x0000000000ff7886 */ /* 0x000fcc0000060100 */
[----:B------:R-:W1:Y:S08]  /*3d80*/  LDC.64 R18, c[0x0][0xb10] ;  /* 0x0002c400ff127b82 */ /* 0x000e700000000a00 */
[----:B------:R-:W1:Y:S08]  /*3d90*/  LDC.64 R6, c[0x0][0xb18] ;  /* 0x0002c600ff067b82 */ /* 0x000e700000000a00 */
[----:B------:R-:W1:Y:S08]  /*3da0*/  LDC.64 R4, c[0x0][0xb28] ;  /* 0x0002ca00ff047b82 */ /* 0x000e700000000a00 */
[----:B------:R-:W1:Y:S08]  /*3db0*/  LDC.64 R20, c[0x0][0x990] ;  /* 0x00026400ff147b82 */ /* 0x000e700000000a00 */
[----:B--23--:R-:W1:Y:S02]  /*3dc0*/  LDC R16, c[0x0][0x374] ;  /* 0x0000dd00ff107b82 */ /* 0x00ce640000000800 */
.L_x_72:
[----:B------:R-:W-:Y:S04]  /*3dd0*/  SHF.L.U32 R2, R31, 0x1f, RZ ;  /* 0x0000001f1f027819 */ /* 0x000fe800000006ff */
[----:B--2---:R-:W2:Y:S02]  /*3de0*/  SYNCS.PHASECHK.TRANS64.TRYWAIT P0, [UR22+0xb0], R2 ;  /* 0x0000b002ff0075a7 */ /* 0x004ea40008001116 */
[----:B--2---:R-:W-:Y:S05]  /*3df0*/  @!P0 BRA `(.L_x_62) ;  /* 0x0000005800188947 */ /* 0x004fea0003800000 */
.L_x_153:
[----:B------:R-:W3:Y:S01]  /*3e00*/  LDS.128 R24, [UR22+0xf0] ;  /* 0x0000f016ff187984 */ /* 0x000ee20008000c00 */
[----:B------:R-:W-:Y:S01]  /*3e10*/  ISETP.GE.AND P0, PT, R40, 0x1, PT ;  /* 0x000000012800780c */ /* 0x000fe20003f06270 */
[----:B------:R-:W-:Y:S01]  /*3e20*/  @!PT LDS RZ, [RZ] ;  /* 0x00000000fffff984 */ /* 0x000fe20000000800 */
[----:B------:R-:W-:Y:S01]  /*3e30*/  @!PT LDS RZ, [RZ] ;  /* 0x00000000fffff984 */ /* 0x000fe20000000800 */
[----:B------:R-:W-:Y:S01]  /*3e40*/  @!PT LDS RZ, [RZ] ;  /* 0x00000000fffff984 */ /* 0x000fe20000000800 */
[----:B------:R-:W-:Y:S01]  /*3e50*/  @!PT LDS RZ, [RZ] ;  /* 0x00000000fffff984 */ /* 0x000fe20000000800 */
[----:B------:R1:W-:Y:S06]  /*3e60*/  MEMBAR.ALL.CTA ;  /* 0x0000000000007992 */ /* 0x0003ec0000008000 */
[----:B-1----:R-:W1:Y:S02]  /*3e70*/  FENCE.VIEW.ASYNC.S ;  /* 0x00000000000073c6 */ /* 0x002e640000000000 */
[----:B-1----:R-:W-:Y:S01]  /*3e80*/  SYNCS.ARRIVE.TRANS64.RED.A1T0 RZ, [UR15], RZ ;  /* 0x000000ffffff79a7 */ /* 0x002fe2000810040f */
[----:B---3--:R-:W-:Y:S11]  /*3e90*/  LOP3.LUT P3, RZ, R26, 0x1, RZ, 0xc0, !PT ;  /* 0x000000011aff7812 */ /* 0x008ff6000786c0ff */
[----:B------:R-:W-:Y:S02]  /*3ea0*/  @!UPT UIADD3 URZ, UPT, UPT, URZ, URZ, URZ ;  /* 0x000000fffffff290 */ /* 0x000fe4000fffe0ff */
[----:B------:R-:W-:Y:S02]  /*3eb0*/  @P3 MOV R11, R24 ;  /* 0x00000018000b3202 */ /* 0x000fe40000000f00 */
[----:B------:R-:W-:Y:S01]  /*3ec0*/  @P3 LOP3.LUT R10, R25, 0xffff, RZ, 0xc0, !PT ;  /* 0x0000ffff190a3812 */ /* 0x000fe200078ec0ff */
[----:B------:R-:W-:Y:S06]  /*3ed0*/  @!P0 BRA `(.L_x_63) ;  /* 0x0000000000a48947 */ /* 0x000fec0003800000 */
[----:B--2---:R-:W-:Y:S01]  /*3ee0*/  IMAD.HI.U32 R0, R16, R7, RZ ;  /* 0x0000000710007227 */ /* 0x004fe200078e00ff */
[----:B------:R-:W-:Y:S02]  /*3ef0*/  ISETP.NE.AND P0, PT, R6, 0x1, PT ;  /* 0x000000010600780c */ /* 0x000fe40003f05270 */
[----:B------:R-:W-:Y:S01]  /*3f00*/  ISETP.NE.AND P2, PT, R40, 0x1, PT ;  /* 0x000000012800780c */ /* 0x000fe20003f45270 */
[----:B------:R-:W-:Y:S01]  /*3f10*/  IMAD.HI.U32 R9, R30, R18, RZ ;  /* 0x000000121e097227 */ /* 0x000fe200078e00ff */
[----:B------:R-:W-:Y:S02]  /*3f20*/  SHF.R.U32.HI R0, RZ, R15, R0 ;  /* 0x0000000fff007219 */ /* 0x000fe40000011600 */
[----:B------:R-:W-:Y:S01]  /*3f30*/  ISETP.NE.AND P4, PT, R3, 0x1, PT ;  /* 0x000000010300780c */ /* 0x000fe20003f85270 */
[----:B------:R-:W-:Y:S01]  /*3f40*/  IMAD.HI.U32 R13, R10, R7, RZ ;  /* 0x000000070a0d7227 */ /* 0x000fe200078e00ff */
[----:B------:R-:W-:Y:S02]  /*3f50*/  SHF.R.U32.HI R9, RZ, R19, R9 ;  /* 0x00000013ff097219 */ /* 0x000fe40000011609 */
[----:B------:R-:W-:Y:S01]  /*3f60*/  SEL R0, R16, R0, !P0 ;  /* 0x0000000010007207 */ /* 0x000fe20004000000 */
[----:B------:R-:W-:Y:S01]  /*3f70*/  IMAD.HI.U32 R12, R11, R18, RZ ;  /* 0x000000120b0c7227 */ /* 0x000fe200078e00ff */
[----:B------:R-:W-:Y:S03]  /*3f80*/  SEL R9, R30, R9, !P4 ;  /* 0x000000091e097207 */ /* 0x000fe60006000000 */
[-C--:B------:R-:W-:Y:S01]  /*3f90*/  IMAD.HI.U32 R8, R0, R4.reuse, RZ ;  /* 0x0000000400087227 */ /* 0x080fe200078e00ff */
[----:B------:R-:W-:Y:S03]  /*3fa0*/  SHF.R.U32.HI R12, RZ, R19, R12 ;  /* 0x00000013ff0c7219 */ /* 0x000fe6000001160c */
[----:B------:R-:W-:Y:S01]  /*3fb0*/  IMAD.HI.U32 R2, R9, R4, RZ ;  /* 0x0000000409027227 */ /* 0x000fe200078e00ff */
[----:B------:R-:W-:Y:S02]  /*3fc0*/  @P2 SHF.R.U32.HI R0, RZ, R5, R8 ;  /* 0x00000005ff002219 */ /* 0x000fe40000011608 */
[----:B------:R-:W-:Y:S02]  /*3fd0*/  SHF.R.U32.HI R8, RZ, R15, R13 ;  /* 0x0000000fff087219 */ /* 0x000fe4000001160d */
[----:B------:R-:W-:Y:S01]  /*3fe0*/  @P2 SHF.R.U32.HI R9, RZ, R5, R2 ;  /* 0x00000005ff092219 */ /* 0x000fe20000011602 */
[----:B------:R-:W-:Y:S01]  /*3ff0*/  IMAD R0, R40, R0, RZ ;  /* 0x0000000028007224 */ /* 0x000fe200078e02ff */
[----:B------:R-:W-:Y:S02]  /*4000*/  SEL R8, R10, R8, !P0 ;  /* 0x000000080a087207 */ /* 0x000fe40004000000 */
[----:B------:R-:W-:Y:S01]  /*4010*/  SEL R2, R11, R12, !P4 ;  /* 0x0000000c0b027207 */ /* 0x000fe20006000000 */
[----:B------:R-:W-:Y:S01]  /*4020*/  IMAD R12, R40, R9, RZ ;  /* 0x00000009280c7224 */ /* 0x000fe200078e02ff */
[C---:B------:R-:W-:Y:S01]  /*4030*/  ISETP.GE.AND P0, PT, R8.reuse, R0, PT ;  /* 0x000000000800720c */ /* 0x040fe20003f06270 */
[----:B------:R-:W-:Y:S03]  /*4040*/  IMAD.HI.U32 R0, R8, R4, RZ ;  /* 0x0000000408007227 */ /* 0x000fe600078e00ff */
[----:B------:R-:W-:Y:S02]  /*4050*/  ISETP.GE.OR P0, PT, R2, R12, P0 ;  /* 0x0000000c0200720c */ /* 0x000fe40000706670 */
[-C--:B------:R-:W-:Y:S04]  /*4060*/  SHF.R.U32.HI R0, RZ, R5.reuse, R0 ;  /* 0x00000005ff007219 */ /* 0x080fe80000011600 */
[----:B------:R-:W-:Y:S05]  /*4070*/  SEL R13, R8, R0, !P2 ;  /* 0x00000000080d7207 */ /* 0x000fea0005000000 */
[----:B------:R-:W-:Y:S02]  /*4080*/  IMAD.MOV R12, RZ, RZ, -R13 ;  /* 0x000000ffff0c7224 */ /* 0x000fe400078e0a0d */
[----:B------:R-:W-:Y:S04]  /*4090*/  @!P0 IMAD.HI.U32 R0, R2, R4, RZ ;  /* 0x0000000402008227 */ /* 0x000fe800078e00ff */
[----:B------:R-:W-:Y:S01]  /*40a0*/  IMAD R12, R40, R12, R8 ;  /* 0x0000000c280c7224 */ /* 0x000fe200078e0208 */
[----:B------:R-:W-:Y:S04]  /*40b0*/  @!P0 SHF.R.U32.HI R0, RZ, R5, R0 ;  /* 0x00000005ff008219 */ /* 0x000fe80000011600 */
[----:B------:R-:W-:Y:S04]  /*40c0*/  @!P0 SEL R0, R2, R0, !P2 ;  /* 0x0000000002008207 */ /* 0x000fe80005000000 */
[----:B------:R-:W-:Y:S01]  /*40d0*/  @!P0 IADD3 R13, PT, PT, R13, -R0, RZ ;  /* 0x800000000d0d8210 */ /* 0x000fe20007ffe0ff */
[----:B------:R-:W-:Y:S01]  /*40e0*/  @!P0 IMAD R0, R9, R12, R0 ;  /* 0x0000000c09008224 */ /* 0x000fe200078e0200 */
[----:B------:R-:W-:Y:S01]  /*40f0*/  IADD3 R9, PT, PT, -R8, RZ, RZ ;  /* 0x000000ff08097210 */ /* 0x000fe20007ffe1ff */
[--C-:B------:R-:W-:Y:S02]  /*4100*/  IMAD.MOV R12, RZ, RZ, -R2.reuse ;  /* 0x000000ffff0c7224 */ /* 0x100fe400078e0a02 */
[----:B------:R-:W-:Y:S02]  /*4110*/  @!P0 IMAD R8, R13, R40, R2 ;  /* 0x000000280d088224 */ /* 0x000fe400078e0202 */
[----:B------:R-:W-:Y:S02]  /*4120*/  @!P0 IMAD.MOV.U32 R2, RZ, RZ, R0 ;  /* 0x000000ffff028224 */ /* 0x000fe400078e0000 */
[----:B------:R-:W-:Y:S02]  /*4130*/  IMAD R11, R3, R12, R11 ;  /* 0x0000000c030b7224 */ /* 0x000fe400078e020b */
[----:B------:R-:W-:Y:S02]  /*4140*/  IMAD R10, R6, R9, R10 ;  /* 0x00000009060a7224 */ /* 0x000fe400078e020a */
[----:B------:R-:W-:Y:S02]  /*4150*/  IMAD R11, R2, R3, R11 ;  /* 0x00000003020b7224 */ /* 0x000fe400078e020b */
[----:B------:R-:W-:Y:S02]  /*4160*/  IMAD R10, R8, R6, R10 ;  /* 0x00000006080a7224 */ /* 0x000fe400078e020a */
.L_x_63:
[----:B------:R-:W-:Y:S05]  /*4170*/  BRA.U UP1, `(.L_x_64) ;  /* 0x0000000101107547 */ /* 0x000fea000b800000 */
[----:B--2---:R-:W-:Y:S04]  /*4180*/  MOV R2, UR6 ;  /* 0x0000000600027c02 */ /* 0x004fe80008000f00 */
[----:B------:R-:W-:Y:S04]  /*4190*/  SHF.L.U32 R2, R2, 0x1f, RZ ;  /* 0x0000001f02027819 */ /* 0x000fe800000006ff */
[----:B------:R-:W1:Y:S02]  /*41a0*/  SYNCS.PHASECHK.TRANS64.TRYWAIT P0, [UR22+0xa8], R2 ;  /* 0x0000a802ff0075a7 */ /* 0x000e640008001116 */
[----:B-1----:R-:W-:Y:S05]  /*41b0*/  @!P0 BRA `(.L_x_65) ;  /* 0x0000005400408947 */ /* 0x002fea0003800000 */
.L_x_64:
[----:B------:R-:W-:Y:S02]  /*41c0*/  R2UR UR34, R14 ;  /* 0x000000000e2272ca */ /* 0x000fe400000e0000 */
[----:B------:R-:W-:Y:S02]  /*41d0*/  ISETP.NE.U32.AND P0, PT, RZ, UR4, PT ;  /* 0x00000004ff007c0c */ /* 0x000fe4000bf05070 */
[----:B------:R-:W-:Y:S02]  /*41e0*/  SHF.L.U32 R14, R32, 0x1f, RZ ;  /* 0x0000001f200e7819 */ /* 0x000fe400000006ff */
[----:B------:R-:W-:Y:S07]  /*41f0*/  ISETP.NE.AND.EX P0, PT, RZ, UR5, PT, P0 ;  /* 0x00000005ff007c0c */ /* 0x000fee000bf05300 */
[----:B------:R-:W-:Y:S01]  /*4200*/  USHF.L.U32 UR34, UR34, 0x7, URZ ;  /* 0x0000000722227899 */ /* 0x000fe200080006ff */
[----:B------:R-:W-:Y:S11]  /*4210*/  BRA.U !UP5, `(.L_x_66) ;  /* 0x000000010d347547 */ /* 0x000ff6000b800000 */
[----:B------:R-:W-:Y:S01]  /*4220*/  UPLOP3.LUT UP0, UPT, UPT, UPT, UP4, 0x80, 0x8 ;  /* 0x000000000008789c */ /* 0x000fe20003f0f040 */
[----:B-12---:R-:W-:Y:S02]  /*4230*/  HFMA2 R0, -RZ, RZ, 0, 5.9604644775390625e-08 ;  /* 0x00000001ff007431 */ /* 0x006fe400000001ff */
[----:B------:R-:W-:Y:S03]  /*4240*/  IMAD.MOV.U32 R92, RZ, RZ, 0x1 ;  /* 0x00000001ff5c7424 */ /* 0x000fe600078e00ff */
[----:B------:R-:W-:Y:S05]  /*4250*/  PLOP3.LUT P2, PT, PT, PT, UP0, 0x80, 0x8 ;  /* 0x000000000008781c */ /* 0x000fea0003f4f008 */
[----:B------:R-:W1:Y:S01]  /*4260*/  @UP0 LDCU.64 UR10, c[0x0][0x888] ;  /* 0x00011100ff0a07ac */ /* 0x000e620008000a00 */
[----:B------:R-:W-:Y:S07]  /*4270*/  @UP0 UIMAD UR8, UR57, UR4, URZ ;  /* 0x00000004390802a4 */ /* 0x000fee000f8e02ff */
[----:B------:R-:W-:Y:S01]  /*4280*/  @!P2 PRMT R92, R0, 0x7610, R92 ;  /* 0x00007610005ca816 */ /* 0x000fe2000000005c */
[----:B-1----:R-:W-:Y:S03]  /*4290*/  @UP0 UIMAD.WIDE UR10, UR8, 0x4, UR10 ;  /* 0x00000004080a08a5 */ /* 0x002fe6000f8e020a */
[----:B------:R-:W1:Y:S03]  /*42a0*/  @!UP0 LDCU UR8, c[0x0][0x880] ;  /* 0x00011000ff0887ac */ /* 0x000e660008000800 */
[----:B------:R-:W-:Y:S01]  /*42b0*/  IMAD.U32 R8, RZ, RZ, UR10 ;  /* 0x0000000aff087e24 */ /* 0x000fe2000f8e00ff */
[----:B------:R-:W-:Y:S05]  /*42c0*/  MOV R9, UR11 ;  /* 0x0000000b00097c02 */ /* 0x000fea0008000f00 */
[----:B-----5:R3:W5:Y:S02]  /*42d0*/  @P2 LDG.E R49, desc[UR48][R8.64] ;  /* 0x0000003008312981 */ /* 0x020764000c1e1900 */
[----:B-1-3--:R-:W-:Y:S07]  /*42e0*/  @!P2 IMAD.U32 R49, RZ, RZ, UR8 ;  /* 0x00000008ff31ae24 */ /* 0x00afee000f8e00ff */
.L_x_66:
[----:B-----5:R-:W-:Y:S01]  /*42f0*/  @!P0 FSETP.EQ.AND P4, PT, R49, RZ, PT ;  /* 0x000000ff3100820b */ /* 0x020fe20003f82000 */
[----:B------:R-:W-:Y:S01]  /*4300*/  @!UPT UIADD3 URZ, UPT, UPT, URZ, URZ, URZ ;  /* 0x000000fffffff290 */ /* 0x000fe2000fffe0ff */
[----:B------:R-:W-:Y:S11]  /*4310*/  @!P0 BRA `(.L_x_67) ;  /* 0x0000000000148947 */ /* 0x000ff60003800000 */
[----:B------:R-:W-:Y:S02]  /*4320*/  LOP3.LUT P0, RZ, R92, 0xff, RZ, 0xc0, !PT ;  /* 0x000000ff5cff7812 */ /* 0x000fe4000780c0ff */
[----:B------:R-:W-:Y:S04]  /*4330*/  PLOP3.LUT P4, PT, PT, PT, UP0, 0x80, 0x8 ;  /* 0x000000000008781c */ /* 0x000fe80003f8f008 */
[----:B------:R-:W-:Y:S07]  /*4340*/  PLOP3.LUT P4, PT, P4, PT, PT, 0x8, 0x80 ;  /* 0x000000000080781c */ /* 0x000fee000278e170 */
[----:B------:R-:W-:Y:S11]  /*4350*/  @P0 FSETP.EQ.AND P4, PT, R49, RZ, PT ;  /* 0x000000ff3100020b */ /* 0x000ff60003f82000 */
[----:B------:R-:W-:Y:S02]  /*4360*/  @!UPT UIADD3 URZ, UPT, UPT, URZ, URZ, URZ ;  /* 0x000000fffffff290 */ /* 0x000fe4000fffe0ff */
.L_x_67:
[----:B------:R-:W-:Y:S01]  /*4370*/  ISETP.NE.AND P0, PT, R22, 0x1, PT ;  /* 0x000000011600780c */ /* 0x000fe20003f05270 */
[----:B------:R-:W3:Y:S01]  /*4380*/  SYNCS.PHASECHK.TRANS64.TRYWAIT P2, [UR22+0x80], R14 ;  /* 0x0000800eff0075a7 */ /* 0x000ee20008041116 */
[----:B------:R-:W-:Y:S04]  /*4390*/  IMAD.SHL.U32 R17, R17, 0x80, RZ ;  /* 0x0000008011117824 */ /* 0x000fe800078e00ff */
[C---:B------:R-:W-:Y:S01]  /*43a0*/  IMAD.HI.U32 R8, R17.reuse, R23, RZ ;  /* 0x0000001711087227 */ /* 0x040fe200078e00ff */
[C---:B------:R-:W-:Y:S04]  /*43b0*/  R2UR UR35, R17.reuse ;  /* 0x00000000112372ca */ /* 0x040fe800000e0000 */
[----:B------:R-:W-:Y:S04]  /*43c0*/  SHF.R.U32.HI R8, RZ, R28, R8 ;  /* 0x0000001cff087219 */ /* 0x000fe80000011608 */
[----:B------:R-:W-:Y:S02]  /*43d0*/  SEL R8, R17, R8, !P0 ;  /* 0x0000000811087207 */ /* 0x000fe40004000000 */
[----:B------:R-:W-:Y:S02]  /*43e0*/  ELECT P0, URZ, PT ;  /* 0x0000000000ff782f */ /* 0x000fe40003800000 */
[C---:B------:R-:W-:Y:S01]  /*43f0*/  R2UR UR8, R8.reuse ;  /* 0x00000000080872ca */ /* 0x040fe200000e0000 */
[C---:B-12---:R-:W-:Y:S01]  /*4400*/  IMAD.HI.U32 R0, R8.reuse, R20, RZ ;  /* 0x0000001408007227 */ /* 0x046fe200078e00ff */
[----:B------:R-:W-:Y:S02]  /*4410*/  PLOP3.LUT P4, PT, P4, P0, PT, 0xf2, 0x2f ;  /* 0x00000000002f781c */ /* 0x000fe40002781e72 */
[----:B------:R-:W-:Y:S01]  /*4420*/  R2UR UR36, R8 ;  /* 0x00000000082472ca */ /* 0x000fe200000e0000 */
[----:B------:R-:W-:Y:S01]  /*4430*/  IMAD.MOV R2, RZ, RZ, -R8 ;  /* 0x000000ffff027224 */ /* 0x000fe200078e0a08 */
[----:B------:R-:W-:Y:S04]  /*4440*/  SHF.R.U32.HI R0, RZ, R21, R0 ;  /* 0x00000015ff007219 */ /* 0x000fe80000011600 */
[----:B------:R-:W-:Y:S02]  /*4450*/  R2UR UR37, R0 ;  /* 0x00000000002572ca */ /* 0x000fe400000e0000 */
[----:B------:R-:W-:Y:S03]  /*4460*/  R2UR UR9, R2 ;  /* 0x00000000020972ca */ /* 0x000fe600000e0000 */
[----:B----4-:R-:W-:Y:S05]  /*4470*/  @!P4 IADD3 R8, P0, PT, R34, 0x580, RZ ;  /* 0x000005802208c810 */ /* 0x010fea0007f1e0ff */
[----:B------:R-:W-:Y:S03]  /*4480*/  @!P4 IMAD.X R2, RZ, RZ, R35, P0 ;  /* 0x000000ffff02c224 */ /* 0x000fe600000e0623 */
[----:B------:R-:W-:Y:S02]  /*4490*/  USEL UR37, UR8, UR37, !UP3 ;  /* 0x0000002508257287 */ /* 0x000fe4000d800000 */
[----:B------:R-:W-:Y:S04]  /*44a0*/  UIMAD UR35, UR14, UR9, UR35 ;  /* 0x000000090e2372a4 */ /* 0x000fe8000f8e0223 */
[----:B------:R-:W-:Y:S05]  /*44b0*/  IMAD R0, RZ, RZ, -UR37 ;  /* 0x80000025ff007e24 */ /* 0x000fea000f8e02ff */
[----:B------:R-:W-:Y:S11]  /*44c0*/  R2UR UR8, R0 ;  /* 0x00000000000872ca */ /* 0x000ff600000e0000 */
[----:B------:R-:W-:Y:S02]  /*44d0*/  @!UPT UIADD3 URZ, UPT, UPT, URZ, URZ, URZ ;  /* 0x000000fffffff290 */ /* 0x000fe4000fffe0ff */
[----:B------:R-:W-:Y:S01]  /*44e0*/  UIMAD UR36, UR7, UR8, UR36 ;  /* 0x00000008072472a4 */ /* 0x000fe2000f8e0224 */
[----:B---3--:R-:W-:Y:S11]  /*44f0*/  @!P2 BRA `(.L_x_68) ;  /* 0x000000500088a947 */ /* 0x008ff60003800000 */
.L_x_156:
[----:B------:R-:W-:Y:S01]  /*4500*/  @!P4 R2UR UR8, R8 ;  /* 0x000000000808c2ca */ /* 0x000fe200000e0000 */
[----:B------:R-:W-:Y:S01]  /*4510*/  VOTEU.ALL UP2, P4 ;  /* 0x0000000000ff7886 */ /* 0x000fe20002040000 */
[----:B------:R-:W-:Y:S01]  /*4520*/  @!P4 R2UR UR9, R2 ;  /* 0x000000000209c2ca */ /* 0x000fe200000e0000 */
[----:B------:R-:W-:Y:S01]  /*4530*/  VOTEU.ALL UP1, P4 ;  /* 0x0000000000ff7886 */ /* 0x000fe20002020000 */
[----:B-1----:R-:W-:Y:S02]  /*4540*/  @!P4 IMAD.MOV.U32 R0, RZ, RZ, 0x2000 ;  /* 0x00002000ff00c424 */ /* 0x002fe400078e00ff */
[----:B------:R-:W-:Y:S07]  /*4550*/  @!UP2 UIADD3 UR32, UPT, UPT, UR22, 0x200, URZ ;  /* 0x000002001620a890 */ /* 0x000fee000fffe0ff */
[----:B------:R-:W-:Y:S02]  /*4560*/  IMAD.U32 R8, RZ, RZ, UR8 ;  /* 0x00000008ff087e24 */ /* 0x000fe4000f8e00ff */
[----:B------:R-:W-:Y:S01]  /*4570*/  IMAD.U32 R9, RZ, RZ, UR9 ;  /* 0x00000009ff097e24 */ /* 0x000fe2000f8e00ff */
[----:B------:R-:W-:Y:S02]  /*4580*/  @!UP2 UPRMT UR9, URZ, 0x40, URZ ;  /* 0x00000040ff09a896 */ /* 0x000fe400080000ff */
[----:B------:R-:W-:Y:S02]  /*4590*/  @!P4 R2UR UR10, R8 ;  /* 0x00000000080ac2ca */ /* 0x000fe400000e0000 */
[----:B------:R-:W-:Y:S01]  /*45a0*/  @!P4 R2UR UR11, R9 ;  /* 0x00000000090bc2ca */ /* 0x000fe200000e0000 */
[----:B------:R-:W-:Y:S01]  /*45b0*/  @!UP2 UPRMT UR8, UR9, 0x5410, URZ ;  /* 0x000054100908a896 */ /* 0x000fe200080000ff */
[----:B------:R-:W-:Y:S05]  /*45c0*/  @!P4 IADD3 R8, P0, PT, R34, 0x580, RZ ;  /* 0x000005802208c810 */ /* 0x000fea0007f1e0ff */
[----:B------:R-:W-:Y:S06]  /*45d0*/  @!P4 IMAD.X R2, RZ, RZ, R35, P0 ;  /* 0x000000ffff02c224 */ /* 0x000fec00000e0623 */
[----:B------:R1:W-:Y:S01]  /*45e0*/  @!UP1 UTMALDG.4D.IM2COL [UR32], [UR10], UR8 ;  /* 0x000000200a0093b4 */ /* 0x0003e20008058008 */
[----:B------:R1:W-:Y:S01]  /*45f0*/  @!P4 SYNCS.ARRIVE.TRANS64.RED.A0TR RZ, [UR22+0x60], R0 ;  /* 0x00006000ffffc9a7 */ /* 0x0003e20008300416 */
[----:B------:R-:W-:Y:S01]  /*4600*/  SYNCS.ARRIVE.TRANS64.RED.A1T0 RZ, [UR31], RZ ;  /* 0x000000ffffff79a7 */ /* 0x000fe2000810041f */
[----:B------:R-:W2:Y:S02]  /*4610*/  SYNCS.PHASECHK.TRANS64.TRYWAIT P2, [UR22+0x88], R14 ;  /* 0x0000880eff0075a7 */ /* 0x000ea40008041116 */
[----:B-12---:R-:W-:Y:S05]  /*4620*/  @!P2 BRA `(.L_x_69) ;  /* 0x000000500054a947 */ /* 0x006fea0003800000 */
.L_x_158:
[----:B------:R-:W-:Y:S01]  /*4630*/  @!P4 R2UR UR8, R2 ;  /* 0x000000000208c2ca */ /* 0x000fe200000e0000 */
[----:B------:R-:W-:Y:S01]  /*4640*/  VOTEU.ALL UP2, P4 ;  /* 0x0000000000ff7886 */ /* 0x000fe20002040000 */
[----:B------:R-:W-:Y:S01]  /*4650*/  @!P4 R2UR UR9, R8 ;  /* 0x000000000809c2ca */ /* 0x000fe200000e0000 */
[----:B------:R-:W-:Y:S01]  /*4660*/  VOTEU.ALL UP1, P4 ;  /* 0x0000000000ff7886 */ /* 0x000fe20002020000 */
[----:B-1----:R-:W-:Y:S01]  /*4670*/  @!P4 IMAD.MOV.U32 R0, RZ, RZ, 0x2000 ;  /* 0x00002000ff00c424 */ /* 0x002fe200078e00ff */
[----:B------:R-:W-:Y:S01]  /*4680*/  UMOV UR27, UR35 ;  /* 0x00000023001b7c82 */ /* 0x000fe20008000000 */
[----:B------:R-:W-:Y:S02]  /*4690*/  @!UP2 UIADD3 UR26, UPT, UPT, UR34, 0x20, URZ ;  /* 0x00000020221aa890 */ /* 0x000fe4000fffe0ff */
[----:B------:R-:W-:Y:S01]  /*46a0*/  @!UP2 UIADD3 UR24, UPT, UPT, UR22, 0x2200, URZ ;  /* 0x000022001618a890 */ /* 0x000fe2000fffe0ff */
[----:B------:R-:W-:Y:S01]  /*46b0*/  UMOV UR28, UR36 ;  /* 0x00000024001c7c82 */ /* 0x000fe20008000000 */
[----:B------:R-:W-:Y:S03]  /*46c0*/  UMOV UR29, UR37 ;  /* 0x00000025001d7c82 */ /* 0x000fe60008000000 */
        /* <DEDUP_REMOVED lines=13> */
.L_x_160:
[----:B------:R-:W2:Y:S01]  /*47a0*/  LDC.64 R12, c[0x0][0xb18] ;  /* 0x0002c600ff0c7b82 */ /* 0x000ea20000000a00 */
[----:B------:R-:W-:Y:S01]  /*47b0*/  @!P4 R2UR UR8, R2 ;  /* 0x000000000208c2ca */ /* 0x000fe200000e0000 */
[----:B------:R-:W-:Y:S01]  /*47c0*/  VOTEU.ALL UP2, P4 ;  /* 0x0000000000ff7886 */ /* 0x000fe20002040000 */
[----:B------:R-:W-:Y:S01]  /*47d0*/  @!P4 R2UR UR9, R8 ;  /* 0x000000000809c2ca */ /* 0x000fe200000e0000 */
[----:B------:R-:W-:Y:S01]  /*47e0*/  VOTEU.ALL UP1, P4 ;  /* 0x0000000000ff7886 */ /* 0x000fe20002020000 */
[----:B-1----:R-:W-:Y:S03]  /*47f0*/  @!P4 IMAD.MOV.U32 R0, RZ, RZ, 0x2000 ;  /* 0x00002000ff00c424 */ /* 0x002fe600078e00ff */
[----:B------:R-:W1:Y:S01]  /*4800*/  @!P1 LDC R2, c[0x0][0xb0c] ;  /* 0x0002c300ff029b82 */ /* 0x000e620000000800 */
[----:B------:R-:W-:Y:S01]  /*4810*/  @!UP2 UIADD3 UR18, UPT, UPT, UR34, 0x40, URZ ;  /* 0x000000402212a890 */ /* 0x000fe2000fffe0ff */
[----:B------:R-:W-:Y:S01]  /*4820*/  @P3 SHF.R.U32.HI R24, RZ, 0x10, R25 ;  /* 0x00000010ff183819 */ /* 0x000fe20000011619 */
[----:B------:R-:W-:Y:S01]  /*4830*/  @!UP2 UIADD3 UR16, UPT, UPT, UR22, 0x4200, URZ ;  /* 0x000042001610a890 */ /* 0x000fe2000fffe0ff */
[----:B------:R-:W-:Y:S01]  /*4840*/  UMOV UR19, UR35 ;  /* 0x0000002300137c82 */ /* 0x000fe20008000000 */
[----:B------:R-:W-:Y:S01]  /*4850*/  UMOV UR20, UR36 ;  /* 0x0000002400147c82 */ /* 0x000fe20008000000 */
[----:B------:R-:W-:Y:S01]  /*4860*/  UMOV UR21, UR37 ;  /* 0x0000002500157c82 */ /* 0x000fe20008000000 */
[----:B------:R-:W-:Y:S01]  /*4870*/  IMAD.U32 R9, RZ, RZ, UR8 ;  /* 0x00000008ff097e24 */ /* 0x000fe2000f8e00ff */
[----:B------:R-:W-:Y:S01]  /*4880*/  @P3 R2UR UR57, R24 ;  /* 0x00000000183932ca */ /* 0x000fe200000e0000 */
[----:B------:R-:W-:Y:S01]  /*4890*/  IMAD.U32 R8, RZ, RZ, UR9 ;  /* 0x00000009ff087e24 */ /* 0x000fe2000f8e00ff */
[----:B------:R-:W-:Y:S02]  /*48a0*/  @!UP2 UPRMT UR9, URZ, 0x40, URZ ;  /* 0x00000040ff09a896 */ /* 0x000fe400080000ff */
[----:B------:R-:W-:Y:S02]  /*48b0*/  @!P4 R2UR UR11, R9 ;  /* 0x00000000090bc2ca */ /* 0x000fe400000e0000 */
[----:B------:R-:W-:Y:S01]  /*48c0*/  @!P4 R2UR UR10, R8 ;  /* 0x00000000080ac2ca */ /* 0x000fe200000e0000 */
[----:B------:R-:W-:Y:S01]  /*48d0*/  @!UP2 UPRMT UR8, UR9, 0x5410, URZ ;  /* 0x000054100908a896 */ /* 0x000fe200080000ff */
[----:B------:R-:W3:Y:S11]  /*48e0*/  LDC.64 R8, c[0x0][0xb10] ;  /* 0x0002c400ff087b82 */ /* 0x000ef60000000a00 */
[----:B------:R4:W-:Y:S01]  /*48f0*/  @!UP1 UTMALDG.4D.IM2COL [UR16], [UR10], UR8 ;  /* 0x000000100a0093b4 */ /* 0x0009e20008058008 */
[----:B------:R5:W-:Y:S01]  /*4900*/  @!P4 SYNCS.ARRIVE.TRANS64.RED.A0TR RZ, [UR22+0x70], R0 ;  /* 0x00007000ffffc9a7 */ /* 0x000be20008300416 */
[C---:B---3--:R-:W-:Y:S01]  /*4910*/  @!P1 IMAD.HI.U32 R8, R11.reuse, R8, RZ ;  /* 0x000000080b089227 */ /* 0x048fe200078e00ff */
[----:B--2---:R-:W-:Y:S02]  /*4920*/  @!P1 ISETP.NE.AND P0, PT, R12, 0x1, PT ;  /* 0x000000010c00980c */ /* 0x004fe40003f05270 */
[----:B-1----:R-:W-:Y:S01]  /*4930*/  @!P1 ISETP.NE.AND P2, PT, R2, 0x1, PT ;  /* 0x000000010200980c */ /* 0x002fe20003f45270 */
[----:B------:R-:W-:Y:S01]  /*4940*/  SYNCS.ARRIVE.TRANS64.RED.A1T0 RZ, [UR45], RZ ;  /* 0x000000ffffff79a7 */ /* 0x000fe2000810042d */
[C---:B------:R-:W-:Y:S01]  /*4950*/  @!P1 IMAD.HI.U32 R13, R10.reuse, R13, RZ ;  /* 0x0000000d0a0d9227 */ /* 0x040fe200078e00ff */
[----:B------:R-:W-:Y:S04]  /*4960*/  @!P1 SHF.R.U32.HI R8, RZ, R9, R8 ;  /* 0x00000009ff089219 */ /* 0x000fe80000011608 */
[----:B------:R-:W-:Y:S01]  /*4970*/  @!P1 SEL R8, R11, R8, !P2 ;  /* 0x000000080b089207 */ /* 0x000fe20005000000 */
[----:B------:R-:W1:Y:S01]  /*4980*/  SYNCS.PHASECHK.TRANS64.TRYWAIT P5, [UR22+0x98], R14 ;  /* 0x0000980eff0075a7 */ /* 0x000e6200080a1116 */
[----:B-----5:R-:W2:Y:S02]  /*4990*/  @!P1 LDC R0, c[0x0][0xb20] ;  /* 0x0002c800ff009b82 */ /* 0x020ea40000000800 */
[----:B--2---:R-:W-:Y:S04]  /*49a0*/  @!P1 SHF.R.U32.HI R0, RZ, R0, R13 ;  /* 0x00000000ff009219 */ /* 0x004fe8000001160d */
[----:B------:R-:W-:Y:S05]  /*49b0*/  @!P1 SEL R9, R10, R0, !P0 ;  /* 0x000000000a099207 */ /* 0x000fea0004000000 */
[----:B------:R-:W-:Y:S02]  /*49c0*/  @!P1 IMAD.IADD R0, R9, 0x1, -R8 ;  /* 0x0000000109009824 */ /* 0x000fe400078e0a08 */
[----:B------:R-:W-:Y:S02]  /*49d0*/  @!P1 IMAD.IADD R8, R8, 0x1, -R9 ;  /* 0x0000000108089824 */ /* 0x000fe400078e0a09 */
[----:B------:R-:W-:Y:S02]  /*49e0*/  @!P1 IMAD R11, R0, R2, R11 ;  /* 0x00000002000b9224 */ /* 0x000fe400078e020b */
[----:B------:R-:W-:Y:S01]  /*49f0*/  @!P1 IMAD R10, R8, R12, R10 ;  /* 0x0000000c080a9224 */ /* 0x000fe200078e020a */
[----:B-1--4-:R-:W-:Y:S06]  /*4a00*/  @!P5 BRA `(.L_x_71) ;  /* 0x0000004c008cd947 */ /* 0x012fec0003800000 */
.L_x_162:
[----:B------:R-:W-:Y:S01]  /*4a10*/  @!P4 IADD3 R2, P0, PT, R34, 0x580, RZ ;  /* 0x000005802202c810 */ /* 0x000fe20007f1e0ff */
[----:B------:R-:W-:Y:S01]  /*4a20*/  VOTEU.ALL UP2, P4 ;  /* 0x0000000000ff7886 */ /* 0x000fe20002040000 */
[----:B------:R-:W-:Y:S01]  /*4a30*/  VOTEU.ALL UP1, P4 ;  /* 0x0000000000ff7886 */ /* 0x000fe20002020000 */
[----:B------:R-:W-:Y:S01]  /*4a40*/  UMOV UR11, UR35 ;  /* 0x00000023000b7c82 */ /* 0x000fe20008000000 */
[----:B------:R-:W-:Y:S01]  /*4a50*/  @!P4 R2UR UR9, R2 ;  /* 0x000000000209c2ca */ /* 0x000fe200000e0000 */
[----:B-1----:R-:W-:Y:S01]  /*4a60*/  @!P4 IMAD.X R0, RZ, RZ, R35, P0 ;  /* 0x000000ffff00c224 */ /* 0x002fe200000e0623 */
[----:B------:R-:W-:Y:S01]  /*4a70*/  @!UP2 UPRMT UR16, URZ, 0x40, URZ ;  /* 0x00000040ff10a896 */ /* 0x000fe200080000ff */
[----:B------:R-:W-:Y:S01]  /*4a80*/  LOP3.LUT R32, R32, 0x1, RZ, 0x3c, !PT ;  /* 0x0000000120207812 */ /* 0x000fe200078e3cff */
[----:B------:R-:W-:Y:S01]  /*4a90*/  @!UP2 UIADD3 UR10, UPT, UPT, UR34, 0x60, URZ ;  /* 0x00000060220aa890 */ /* 0x000fe2000fffe0ff */
[----:B------:R-:W-:Y:S01]  /*4aa0*/  LOP3.LUT R31, R31, 0x1, RZ, 0x3c, !PT ;  /* 0x000000011f1f7812 */ /* 0x000fe200078e3cff */
[----:B------:R-:W-:Y:S01]  /*4ab0*/  @!UP2 UPRMT UR20, UR16, 0x5410, URZ ;  /* 0x000054101014a896 */ /* 0x000fe200080000ff */
[----:B------:R-:W-:Y:S01]  /*4ac0*/  @!P4 R2UR UR8, R0 ;  /* 0x000000000008c2ca */ /* 0x000fe200000e0000 */
[----:B------:R-:W-:Y:S01]  /*4ad0*/  UMOV UR12, UR36 ;  /* 0x00000024000c7c82 */ /* 0x000fe20008000000 */
[----:B------:R-:W-:Y:S01]  /*4ae0*/  UMOV UR13, UR37 ;  /* 0x00000025000d7c82 */ /* 0x000fe20008000000 */
[----:B------:R-:W-:Y:S02]  /*4af0*/  IMAD.IADD R14, R10, 0x1, R90 ;  /* 0x000000010a0e7824 */ /* 0x000fe400078e025a */
[----:B------:R-:W-:Y:S02]  /*4b00*/  IMAD.IADD R17, R11, 0x1, R91 ;  /* 0x000000010b117824 */ /* 0x000fe400078e025b */
[----:B------:R-:W-:Y:S01]  /*4b10*/  IMAD.U32 R8, RZ, RZ, UR9 ;  /* 0x00000009ff087e24 */ /* 0x000fe2000f8e00ff */
[----:B------:R-:W-:Y:S04]  /*4b20*/  @!UP2 UIADD3 UR9, UPT, UPT, UR22, 0x78, URZ ;  /* 0x000000781609a890 */ /* 0x000fe8000fffe0ff */
[----:B------:R-:W-:Y:S01]  /*4b30*/  @!P4 R2UR UR18, R8 ;  /* 0x000000000812c2ca */ /* 0x000fe200000e0000 */
[----:B------:R-:W-:Y:S01]  /*4b40*/  IMAD.U32 R9, RZ, RZ, UR8 ;  /* 0x00000008ff097e24 */ /* 0x000fe2000f8e00ff */
[----:B------:R-:W-:Y:S04]  /*4b50*/  @!UP2 UIADD3 UR8, UPT, UPT, UR22, 0x6200, URZ ;  /* 0x000062001608a890 */ /* 0x000fe8000fffe0ff */
[----:B------:R-:W-:Y:S11]  /*4b60*/  @!P4 R2UR UR19, R9 ;  /* 0x000000000913c2ca */ /* 0x000ff600000e0000 */
[----:B------:R-:W-:Y:S02]  /*4b70*/  @!UPT UIADD3 URZ, UPT, UPT, URZ, URZ, URZ ;  /* 0x000000fffffff290 */ /* 0x000fe4000fffe0ff */
[----:B------:R2:W-:Y:S01]  /*4b80*/  @!UP1 UTMALDG.4D.IM2COL [UR8], [UR18], UR20 ;  /* 0x00000008120093b4 */ /* 0x0005e20008058014 */
[----:B------:R2:W-:Y:S01]  /*4b90*/  @!P4 SYNCS.ARRIVE.TRANS64.RED.A0TR RZ, [UR22+0x78], R29 ;  /* 0x0000781dffffc9a7 */ /* 0x0005e20008300416 */
[----:B------:R-:W-:Y:S01]  /*4ba0*/  UPLOP3.LUT UP1, UPT, UPT, UPT, UPT, 0x80, 0x8 ;  /* 0x000000000008789c */ /* 0x000fe20003f2f070 */
[----:B------:R-:W-:Y:S01]  /*4bb0*/  SYNCS.ARRIVE.TRANS64.RED.A1T0 RZ, [UR23], RZ ;  /* 0x000000ffffff79a7 */ /* 0x000fe20008100417 */
[----:B------:R-:W-:Y:S09]  /*4bc0*/  @P3 BRA `(.L_x_72) ;  /* 0xfffffff000803947 */ /* 0x000ff2000383ffff */
[----:B------:R-:W-:-:S04]  /*4bd0*/  SHF.L.U32 R2, R32, 0x1f, RZ ;  /* 0x0000001f20027819 */ /* 0x000fc800000006ff */
[----:B------:R-:W1:Y:S02]  /*4be0*/  SYNCS.PHASECHK.TRANS64.TRYWAIT P0, [UR22+0x80], R2 ;  /* 0x00008002ff0075a7 */ /* 0x000e640008001116 */
[----:B-1----:R-:W-:Y:S05]  /*4bf0*/  @!P0 BRA `(.L_x_73) ;  /* 0x0000004c00288947 */ /* 0x002fea0003800000 */
.L_x_164:
[----:B------:R-:W3:Y:S02]  /*4c00*/  SYNCS.PHASECHK.TRANS64.TRYWAIT P0, [UR22+0x88], R2 ;  /* 0x00008802ff0075a7 */ /* 0x000ee40008001116 */
[----:B---3--:R-:W-:Y:S05]  /*4c10*/  @!P0 BRA `(.L_x_74) ;  /* 0x0000004c00388947 */ /* 0x008fea0003800000 */
.L_x_166:
[----:B------:R-:W3:Y:S02]  /*4c20*/  SYNCS.PHASECHK.TRANS64.TRYWAIT P0, [UR22+0x90], R2 ;  /* 0x00009002ff0075a7 */ /* 0x000ee40008001116 */
[----:B---3--:R-:W-:Y:S05]  /*4c30*/  @!P0 BRA `(.L_x_75) ;  /* 0x0000004c00488947 */ /* 0x008fea0003800000 */
.L_x_168:
[----:B-1----:R-:W-:-:S07]  /*4c40*/  MOV R0, UR22 ;  /* 0x0000001600007c02 */ /* 0x002fce0008000f00 */
.L_x_76:
[----:B-1----:R-:W-:-:S04]  /*4c50*/  SHF.L.U32 R2, R32, 0x1f, RZ ;  /* 0x0000001f20027819 */ /* 0x002fc800000006ff */
[----:B------:R1:W3:Y:S03]  /*4c60*/  SYNCS.PHASECHK.TRANS64.TRYWAIT P0, [R0+URZ+0x98], R2 ;  /* 0x00009802000075a7 */ /* 0x0002e600080011ff */
[----:B---3--:R-:W-:Y:S05]  /*4c70*/  @!P0 NANOSLEEP.SYNCS 0x989680 ;  /* 0x009896800000895d */ /* 0x008fea0003900000 */
[----:B------:R-:W3:Y:S02]  /*4c80*/  @!P0 SYNCS.PHASECHK.TRANS64 P0, [R0+URZ+0x98], R2 ;  /* 0x00009802000085a7 */ /* 0x000ee400080010ff */
[----:B--23--:R-:W-:Y:S05]  /*4c90*/  @P0 EXIT ;  /* 0x000000000000094d */ /* 0x00cfea0003800000 */
[----:B------:R-:W-:Y:S05]  /*4ca0*/  BRA `(.L_x_76) ;  /* 0xfffffffc00e87947 */ /* 0x000fea000383ffff */
.L_x_61:
[----:B------:R-:W-:-:S06]  /*4cb0*/  UISETP.GE.AND UP1, UPT, UR8, 0x4, UPT ;  /* 0x000000040800788c */ /* 0x000fcc000bf26270 */
[----:B------:R-:W-:-:S13]  /*4cc0*/  PLOP3.LUT P0, PT, PT, PT, UP1, 0x80, 0x8 ;  /* 0x000000000008781c */ /* 0x000fda0003f0f018 */
[----:B------:R-:W-:Y:S05]  /*4cd0*/  @!P0 EXIT ;  /* 0x000000000000894d */ /* 0x000fea0003800000 */
[----:B------:R-:W-:Y:S01]  /*4ce0*/  BAR.SYNC.DEFER_BLOCKING 0x6, 0xa0 ;  /* 0x0182800000007b1d */ /* 0x000fe20000010000 */
[C---:B------:R-:W-:Y:S01]  /*4cf0*/  IMAD.SHL.U32 R0, R101.reuse, 0x20, RZ ;  /* 0x0000002065007824 */ /* 0x040fe200078e00ff */
[C---:B------:R-:W-:Y:S01]  /*4d00*/  SHF.L.U32 R46, R101.reuse, 0x10, RZ ;  /* 0x00000010652e7819 */ /* 0x040fe200000006ff */
[C---:B------:R-:W-:Y:S01]  /*4d10*/  IMAD.SHL.U32 R100, R101.reuse, 0x4, RZ ;  /* 0x0000000465647824 */ /* 0x040fe200078e00ff */
[C---:B------:R-:W-:Y:S01]  /*4d20*/  LOP3.LUT R102, R101.reuse, 0x60, RZ, 0xc0, !PT ;  /* 0x0000006065667812 */ /* 0x040fe200078ec0ff */
[----:B------:R-:W-:Y:S01]  /*4d30*/  HFMA2 R97, -RZ, RZ, 0, 0 ;  /* 0x00000000ff617431 */ /* 0x000fe200000001ff */
[----:B------:R-:W-:Y:S02]  /*4d40*/  UMOV UR50, 0x400 ;  /* 0x0000040000327882 */ /* 0x000fe40000000000 */
[----:B------:R-:W1:Y:S01]  /*4d50*/  LDC R96, c[0x0][0x370] ;  /* 0x0000dc00ff607b82 */ /* 0x000e620000000800 */
[----:B------:R-:W-:Y:S01]  /*4d60*/  ULEA UR50, UR45, UR50, 0x18 ;  /* 0x000000322d327291 */ /* 0x000fe2000f8ec0ff */
[----:B------:R-:W-:Y:S01]  /*4d70*/  LOP3.LUT R4, R0, 0xc0, RZ, 0xc0, !PT ;  /* 0x000000c000047812 */ /* 0x000fe200078ec0ff */
[----:B------:R-:W-:Y:S01]  /*4d80*/  IMAD.MOV.U32 R99, RZ, RZ, 0x1 ;  /* 0x00000001ff637424 */ /* 0x000fe200078e00ff */
[C---:B------:R-:W-:Y:S01]  /*4d90*/  LOP3.LUT R105, R101.reuse, 0x2, RZ, 0xc0, !PT ;  /* 0x0000000265697812 */ /* 0x040fe200078ec0ff */
[----:B------:R-:W-:Y:S01]  /*4da0*/  UIADD3 UR4, UPT, UPT, UR50, 0x200, URZ ;  /* 0x0000020032047890 */ /* 0x000fe2000fffe0ff */
[----:B------:R-:W-:Y:S01]  /*4db0*/  LOP3.LUT R100, R4, 0x18, R100, 0xf8, !PT ;  /* 0x0000001804647812 */ /* 0x000fe200078ef864 */
[----:B------:R-:W-:Y:S01]  /*4dc0*/  IMAD.MOV.U32 R45, RZ, RZ, RZ ;  /* 0x000000ffff2d7224 */ /* 0x000fe200078e00ff */
[----:B------:R-:W2:Y:S01]  /*4dd0*/  LDC R42, c[0x0][0xb0c] ;  /* 0x0002c300ff2a7b82 */ /* 0x000ea20000000800 */
[----:B------:R-:W-:Y:S01]  /*4de0*/  LOP3.LUT R101, R101, 0x4, RZ, 0xc0, !PT ;  /* 0x0000000465657812 */ /* 0x000fe200078ec0ff */
[----:B------:R-:W-:Y:S01]  /*4df0*/  IMAD.MOV.U32 R98, RZ, RZ, RZ ;  /* 0x000000ffff627224 */ /* 0x000fe200078e00ff */
[----:B------:R-:W-:Y:S01]  /*4e00*/  LOP3.LUT R100, R100, 0xf20, R0, 0xf8, !PT ;  /* 0x00000f2064647812 */ /* 0x000fe200078ef800 */
[----:B------:R-:W-:Y:S01]  /*4e10*/  IMAD.U32 R94, RZ, RZ, UR4 ;  /* 0x00000004ff5e7e24 */ /* 0x000fe2000f8e00ff */
[----:B------:R-:W-:Y:S01]  /*4e20*/  LOP3.LUT R46, R46, 0x600000, RZ, 0xc0, !PT ;  /* 0x006000002e2e7812 */ /* 0x000fe200078ec0ff */
[----:B------:R-:W4:Y:S02]  /*4e30*/  LDCU.64 UR54, c[0x0][0x348] ;  /* 0x00006900ff3677ac */ /* 0x000f240008000a00 */
[----:B------:R-:W1:Y:S01]  /*4e40*/  LDC R93, c[0x0][0xb20] ;  /* 0x0002c800ff5d7b82 */ /* 0x000e620000000800 */
[----:B------:R-:W3:Y:S01]  /*4e50*/  LDS R2, [UR50+0x100] ;  /* 0x00010032ff027984 */ /* 0x000ee20008000800 */
[----:B------:R-:W-:Y:S01]  /*4e60*/  LEA R100, R100, R94, 0x1 ;  /* 0x0000005e64647211 */ /* 0x000fe200078e08ff */
[----:B------:R-:W1:Y:S04]  /*4e70*/  LDCU.64 UR36, c[0x0][0x888] ;  /* 0x00011100ff2477ac */ /* 0x000e680008000a00 */
[--C-:B------:R-:W-:Y:S01]  /*4e80*/  IMAD R105, R105, -0x10, R100.reuse ;  /* 0xfffffff069697824 */ /* 0x100fe200078e0264 */
[----:B------:R-:W1:Y:S01]  /*4e90*/  LDC R41, c[0x0][0xb30] ;  /* 0x0002cc00ff297b82 */ /* 0x000e620000000800 */
[----:B------:R-:W-:Y:S01]  /*4ea0*/  IMAD R104, R101, -0x10, R100 ;  /* 0xfffffff065687824 */ /* 0x000fe200078e0264 */
[----:B------:R-:W1:Y:S01]  /*4eb0*/  LDCU.64 UR38, c[0x0][0x890] ;  /* 0x00011200ff2677ac */ /* 0x000e620008000a00 */
[----:B------:R-:W1:Y:S05]  /*4ec0*/  LDCU.64 UR46, c[0x0][0xa90] ;  /* 0x00015200ff2e77ac */ /* 0x000e6a0008000a00 */
[----:B------:R-:W1:Y:S01]  /*4ed0*/  LDC.64 R84, c[0x0][0xb10] ;  /* 0x0002c400ff547b82 */ /* 0x000e620000000a00 */
[----:B------:R-:W-:Y:S01]  /*4ee0*/  UMOV UR52, URZ ;  /* 0x000000ff00347c82 */ /* 0x000fe20008000000 */
[----:B------:R-:W-:-:S06]  /*4ef0*/  UMOV UR56, URZ ;  /* 0x000000ff00387c82 */ /* 0x000fcc0008000000 */
[----:B------:R-:W1:Y:S08]  /*4f00*/  LDC.64 R38, c[0x0][0xb18] ;  /* 0x0002c600ff267b82 */ /* 0x000e700000000a00 */
[----:B------:R-:W1:Y:S08]  /*4f10*/  LDC.64 R36, c[0x0][0xb28] ;  /* 0x0002ca00ff247b82 */ /* 0x000e700000000a00 */
[----:B------:R-:W1:Y:S01]  /*4f20*/  LDC.64 R82, c[0x0][0x8b0] ;  /* 0x00022c00ff527b82 */ /* 0x000e620000000a00 */
[C---:B---3--:R-:W-:Y:S01]  /*4f30*/  VIADD R3, R2.reuse, 0x80 ;  /* 0x0000008002037836 */ /* 0x048fe20000000000 */
[----:B------:R-:W-:-:S04]  /*4f40*/  LOP3.LUT R2, R2, 0xffff, RZ, 0xc0, !PT ;  /* 0x0000ffff02027812 */ /* 0x000fc800078ec0ff */
[----:B------:R-:W-:Y:S02]  /*4f50*/  LOP3.LUT R3, R3, 0xffff, RZ, 0xc0, !PT ;  /* 0x0000ffff03037812 */ /* 0x000fe400078ec0ff */
[----:B------:R-:W3:Y:S03]  /*4f60*/  LDC.64 R80, c[0x0][0x8a8] ;  /* 0x00022a00ff507b82 */ /* 0x000ee60000000a00 */
[----:B------:R1:W-:Y:S05]  /*4f70*/  STL.64 [R1], R2 ;  /* 0x0000000201007387 */ /* 0x0003ea0000100a00 */
[----:B------:R-:W1:Y:S08]  /*4f80*/  LDC.64 R88, c[0x0][0xa80] ;  /* 0x0002a000ff587b82 */ /* 0x000e700000000a00 */
[----:B------:R-:W1:Y:S08]  /*4f90*/  LDC.64 R86, c[0x0][0xa88] ;  /* 0x0002a200ff567b82 */ /* 0x000e700000000a00 */
[----:B--2-4-:R-:W1:Y:S02]  /*4fa0*/  LDC R95, c[0x0][0x374] ;  /* 0x0000dd00ff5f7b82 */ /* 0x014e640000000800 */
.L_x_120:
[----:B-1----:R-:W-:Y:S04]  /*4fb0*/  SHF.L.U32 R2, R97, 0x1f, RZ ;  /* 0x0000001f61027819 */ /* 0x002fe800000006ff */
[----:B------:R-:W1:Y:S02]  /*4fc0*/  SYNCS.PHASECHK.TRANS64.TRYWAIT P0, [UR50+0xb0], R2 ;  /* 0x0000b002ff0075a7 */ /* 0x000e640008001132 */
[----:B-1-3--:R-:W-:Y:S05]  /*4fd0*/  @!P0 BRA `(.L_x_77) ;  /* 0x0000004800788947 */ /* 0x00afea0003800000 */
.L_x_170:
[----:B------:R-:W2:Y:S01]  /*4fe0*/  LDC.64 R10, c[0x0][0xb10] ;  /* 0x0002c400ff0a7b82 */ /* 0x000ea20000000a00 */
[----:B------:R-:W4:Y:S01]  /*4ff0*/  LDS.128 R20, [UR50+0xf0] ;  /* 0x0000f032ff147984 */ /* 0x000f220008000c00 */
[----:B------:R-:W-:Y:S01]  /*5000*/  UIADD3 UR4, UPT, UPT, UR50, 0xb8, URZ ;  /* 0x000000b832047890 */ /* 0x000fe2000fffe0ff */
[----:B-1----:R-:W-:Y:S01]  /*5010*/  IMAD R0, R45, 0x4, R1 ;  /* 0x000000042d007824 */ /* 0x002fe200078e0201 */
[----:B------:R-:W-:Y:S04]  /*5020*/  ISETP.NE.AND P1, PT, R41, 0x1, PT ;  /* 0x000000012900780c */ /* 0x000fe80003f25270 */
[----:B------:R-:W1:Y:S01]  /*5030*/  LDC.64 R8, c[0x0][0xb18] ;  /* 0x0002c600ff087b82 */ /* 0x000e620000000a00 */
[----:B------:R-:W-:Y:S01]  /*5040*/  UPRMT UR4, URZ, 0x654, UR4 ;  /* 0x00000654ff047896 */ /* 0x000fe20008000004 */
[----:B------:R-:W-:Y:S01]  /*5050*/  ISETP.GE.AND P0, PT, R40, 0x1, PT ;  /* 0x000000012800780c */ /* 0x000fe20003f06270 */
[----:B------:R-:W-:Y:S01]  /*5060*/  @!PT LDS RZ, [RZ] ;  /* 0x00000000fffff984 */ /* 0x000fe20000000800 */
[----:B------:R-:W-:Y:S01]  /*5070*/  @!PT LDS RZ, [RZ] ;  /* 0x00000000fffff984 */ /* 0x000fe20000000800 */
[----:B------:R-:W-:Y:S01]  /*5080*/  @!PT LDS RZ, [RZ] ;  /* 0x00000000fffff984 */ /* 0x000fe20000000800 */
[----:B------:R-:W-:Y:S01]  /*5090*/  @!PT LDS RZ, [RZ] ;  /* 0x00000000fffff984 */ /* 0x000fe20000000800 */
[----:B------:R3:W-:Y:S06]  /*50a0*/  MEMBAR.ALL.CTA ;  /* 0x0000000000007992 */ /* 0x0007ec0000008000 */
[----:B---3--:R-:W3:Y:S01]  /*50b0*/  FENCE.VIEW.ASYNC.S ;  /* 0x00000000000073c6 */ /* 0x008ee20000000000 */
[----:B------:R-:W1:Y:S08]  /*50c0*/  @!P1 LDC R12, c[0x0][0xb20] ;  /* 0x0002c800ff0c9b82 */ /* 0x000e700000000800 */
[----:B------:R-:W1:Y:S01]  /*50d0*/  @!P1 LDC R7, c[0x0][0xb0c] ;  /* 0x0002c300ff079b82 */ /* 0x000e620000000800 */
[----:B---3--:R-:W-:Y:S01]  /*50e0*/  SYNCS.ARRIVE.TRANS64.RED.A1T0 RZ, [UR4], RZ ;  /* 0x000000ffffff79a7 */ /* 0x008fe20008100404 */
[----:B------:R3:W5:Y:S01]  /*50f0*/  LDL R16, [R0] ;  /* 0x0000000000107983 */ /* 0x0007620000100800 */
[----:B----4-:R-:W-:Y:S04]  /*5100*/  LOP3.LUT P4, RZ, R22, 0x1, RZ, 0xc0, !PT ;  /* 0x0000000116ff7812 */ /* 0x010fe8000788c0ff */
[----:B------:R-:W-:Y:S09]  /*5110*/  P2R R106, PR, RZ, 0x10 ;  /* 0x00000010ff6a7803 */ /* 0x000ff20000000000 */
[----:B------:R-:W-:Y:S02]  /*5120*/  @P4 MOV R44, R20 ;  /* 0x00000014002c4202 */ /* 0x000fe40000000f00 */
[----:B------:R-:W-:Y:S01]  /*5130*/  @P4 LOP3.LUT R43, R21, 0xffff, RZ, 0xc0, !PT ;  /* 0x0000ffff152b4812 */ /* 0x000fe200078ec0ff */
[----:B--23--:R-:W-:Y:S06]  /*5140*/  @!P0 BRA `(.L_x_78) ;  /* 0x0000000000a48947 */ /* 0x00cfec0003800000 */
[----:B------:R-:W-:Y:S01]  /*5150*/  IMAD.HI.U32 R0, R95, R39, RZ ;  /* 0x000000275f007227 */ /* 0x000fe200078e00ff */
[----:B------:R-:W-:Y:S02]  /*5160*/  ISETP.NE.AND P0, PT, R38, 0x1, PT ;  /* 0x000000012600780c */ /* 0x000fe40003f05270 */
[----:B------:R-:W-:Y:S01]  /*5170*/  ISETP.NE.AND P2, PT, R40, 0x1, PT ;  /* 0x000000012800780c */ /* 0x000fe20003f45270 */
[----:B------:R-:W-:Y:S01]  /*5180*/  IMAD.HI.U32 R4, R96, R84, RZ ;  /* 0x0000005460047227 */ /* 0x000fe200078e00ff */
[----:B------:R-:W-:Y:S02]  /*5190*/  SHF.R.U32.HI R0, RZ, R93, R0 ;  /* 0x0000005dff007219 */ /* 0x000fe40000011600 */
[----:B------:R-:W-:Y:S01]  /*51a0*/  ISETP.NE.AND P3, PT, R42, 0x1, PT ;  /* 0x000000012a00780c */ /* 0x000fe20003f65270 */
[----:B------:R-:W-:Y:S01]  /*51b0*/  IMAD.HI.U32 R6, R43, R39, RZ ;  /* 0x000000272b067227 */ /* 0x000fe200078e00ff */
[-C--:B------:R-:W-:Y:S02]  /*51c0*/  SHF.R.U32.HI R4, RZ, R85.reuse, R4 ;  /* 0x00000055ff047219 */ /* 0x080fe40000011604 */
        /* <DEDUP_REMOVED lines=14> */
[C---:B------:R-:W-:Y:S03]  /*52b0*/  IMAD.HI.U32 R0, R3.reuse, R36, RZ ;  /* 0x0000002403007227 */ /* 0x040fe600078e00ff */
[C---:B------:R-:W-:Y:S02]  /*52c0*/  ISETP.GE.OR P0, PT, R2.reuse, R5, P0 ;  /* 0x000000050200720c */ /* 0x040fe40000706670 */
[----:B------:R-:W-:Y:S04]  /*52d0*/  SHF.R.U32.HI R0, RZ, R37, R0 ;  /* 0x00000025ff007219 */ /* 0x000fe80000011600 */
[C---:B------:R-:W-:Y:S05]  /*52e0*/  SEL R6, R3.reuse, R0, !P2 ;  /* 0x0000000003067207 */ /* 0x040fea0005000000 */
        /* <DEDUP_REMOVED lines=14> */
[----:B------:R-:W-:Y:S07]  /*53d0*/  IMAD R43, R3, R38, R43 ;  /* 0x00000026032b7224 */ /* 0x000fee00078e022b */
.L_x_78:
[----:B-1----:R-:W-:Y:S01]  /*53e0*/  @!P1 ISETP.NE.AND P0, PT, R8, 0x1, PT ;  /* 0x000000010800980c */ /* 0x002fe20003f05270 */
[----:B------:R-:W-:Y:S01]  /*53f0*/  @!P1 IMAD.HI.U32 R2, R43, R9, RZ ;  /* 0x000000092b029227 */ /* 0x000fe200078e00ff */
[----:B------:R-:W-:Y:S01]  /*5400*/  R2UR UR41, R14 ;  /* 0x000000000e2972ca */ /* 0x000fe200000e0000 */
[----:B------:R-:W-:Y:S01]  /*5410*/  BSSY.RECONVERGENT B6, `(.L_x_79) ;  /* 0x000002f000067945 */ /* 0x000fe20003800200 */
[----:B------:R-:W-:Y:S01]  /*5420*/  @!P1 ISETP.NE.AND P2, PT, R7, 0x1, PT ;  /* 0x000000010700980c */ /* 0x000fe20003f45270 */
[----:B------:R-:W-:Y:S01]  /*5430*/  @!P1 IMAD.HI.U32 R0, R44, R10, RZ ;  /* 0x0000000a2c009227 */ /* 0x000fe200078e00ff */
[----:B------:R-:W-:Y:S02]  /*5440*/  @!P1 SHF.R.U32.HI R2, RZ, R12, R2 ;  /* 0x0000000cff029219 */ /* 0x000fe40000011602 */
[----:B------:R-:W-:Y:S02]  /*5450*/  @P4 SHF.R.U32.HI R20, RZ, 0x10, R21 ;  /* 0x00000010ff144819 */ /* 0x000fe40000011615 */
[----:B------:R-:W-:Y:S02]  /*5460*/  @!P1 SEL R2, R43, R2, !P0 ;  /* 0x000000022b029207 */ /* 0x000fe40004000000 */
[----:B------:R-:W-:Y:S02]  /*5470*/  @!P1 SHF.R.U32.HI R0, RZ, R11, R0 ;  /* 0x0000000bff009219 */ /* 0x000fe40000011600 */
[----:B------:R-:W-:Y:S01]  /*5480*/  LOP3.LUT P0, RZ, R94, 0x1b0, RZ, 0xc0, !PT ;  /* 0x000001b05eff7812 */ /* 0x000fe2000780c0ff */
[----:B------:R-:W-:Y:S01]  /*5490*/  USHF.L.U32 UR41, UR41, 0x7, URZ ;  /* 0x0000000729297899 */ /* 0x000fe200080006ff */
[----:B------:R-:W-:Y:S02]  /*54a0*/  @!P1 SEL R3, R44, R0, !P2 ;  /* 0x000000002c039207 */ /* 0x000fe40005000000 */
[----:B------:R-:W-:Y:S03]  /*54b0*/  @P4 R2UR UR51, R20 ;  /* 0x00000000143342ca */ /* 0x000fe600000e0000 */
[----:B------:R-:W-:Y:S02]  /*54c0*/  @!P1 IMAD.IADD R0, R2, 0x1, -R3 ;  /* 0x0000000102009824 */ /* 0x000fe400078e0a03 */
[----:B------:R-:W-:Y:S02]  /*54d0*/  @!P1 IMAD.IADD R2, R3, 0x1, -R2 ;  /* 0x0000000103029824 */ /* 0x000fe400078e0a02 */
[----:B------:R-:W-:Y:S02]  /*54e0*/  @!P1 IMAD R44, R0, R7, R44 ;  /* 0x00000007002c9224 */ /* 0x000fe400078e022c */
[----:B------:R-:W-:Y:S01]  /*54f0*/  @!P1 IMAD R43, R2, R8, R43 ;  /* 0x00000008022b9224 */ /* 0x000fe200078e022b */
[----:B------:R-:W-:Y:S06]  /*5500*/  @!P0 BRA `(.L_x_80) ;  /* 0x00000000007c8947 */ /* 0x000fec0003800000 */
[----:B------:R-:W1:Y:S01]  /*5510*/  LDCU.64 UR8, c[0x4][0x80] ;  /* 0x01001000ff0877ac */ /* 0x000e620008000a00 */
[----:B------:R-:W-:Y:S01]  /*5520*/  MOV R2, 0x0 ;  /* 0x0000000000027802 */ /* 0x000fe20000000f00 */
[----:B------:R-:W-:Y:S02]  /*5530*/  HFMA2 R12, -RZ, RZ, 0, 5.9604644775390625e-08 ;  /* 0x00000001ff0c7431 */ /* 0x000fe400000001ff */
[----:B------:R-:W-:Y:S01]  /*5540*/  IMAD.MOV.U32 R8, RZ, RZ, 0x70 ;  /* 0x00000070ff087424 */ /* 0x000fe200078e00ff */
[----:B------:R2:W3:Y:S01]  /*5550*/  LDC.64 R14, c[0x4][R2] ;  /* 0x01000000020e7b82 */ /* 0x0004e20000000a00 */
[----:B------:R-:W4:Y:S01]  /*5560*/  LDCU.64 UR6, c[0x4][0x88] ;  /* 0x01001100ff0677ac */ /* 0x000f220008000a00 */
[----:B------:R-:W-:Y:S01]  /*5570*/  IMAD.MOV.U32 R13, RZ, RZ, RZ ;  /* 0x000000ffff0d7224 */ /* 0x000fe200078e00ff */
[----:B------:R-:W2:Y:S01]  /*5580*/  LDCU.64 UR4, c[0x4][0x8] ;  /* 0x01000100ff0477ac */ /* 0x000ea20008000a00 */
[----:B-1----:R-:W-:Y:S01]  /*5590*/  MOV R5, UR9 ;  /* 0x0000000900057c02 */ /* 0x002fe20008000f00 */
[----:B------:R-:W-:Y:S01]  /*55a0*/  IMAD.U32 R4, RZ, RZ, UR8 ;  /* 0x00000008ff047e24 */ /* 0x000fe2000f8e00ff */
[----:B----4-:R-:W-:Y:S01]  /*55b0*/  MOV R7, UR7 ;  /* 0x0000000700077c02 */ /* 0x010fe20008000f00 */
[----:B------:R-:W-:Y:S01]  /*55c0*/  IMAD.U32 R6, RZ, RZ, UR6 ;  /* 0x00000006ff067e24 */ /* 0x000fe2000f8e00ff */
[----:B--2---:R-:W-:Y:S01]  /*55d0*/  MOV R11, UR5 ;  /* 0x00000005000b7c02 */ /* 0x004fe20008000f00 */
[----:B------:R-:W-:Y:S02]  /*55e0*/  IMAD.U32 R10, RZ, RZ, UR4 ;  /* 0x00000004ff0a7e24 */ /* 0x000fe4000f8e00ff */
[----:B------:R-:W-:Y:S07]  /*55f0*/  LEPC R20, `(.L_x_81) ;  /* 0x000000001014794e */ /* 0x000fee0000000000 */
[----:B---3-5:R-:W-:Y:S05]  /*5600*/  CALL.ABS.NOINC R14 ;  /* 0x000000000e007343 */ /* 0x028fea0003c00000 */
.L_x_81:
[----:B------:R-:W1:Y:S01]  /*5610*/  LDCU.64 UR8, c[0x4][0x80] ;  /* 0x01001000ff0877ac */ /* 0x000e620008000a00 */
[----:B------:R-:W2:Y:S01]  /*5620*/  LDC.64 R2, c[0x4][R2] ;  /* 0x0100000002027b82 */ /* 0x000ea20000000a00 */
[----:B------:R-:W-:Y:S02]  /*5630*/  HFMA2 R12, -RZ, RZ, 0, 5.9604644775390625e-08 ;  /* 0x00000001ff0c7431 */ /* 0x000fe400000001ff */
[----:B------:R-:W-:Y:S02]  /*5640*/  IMAD.MOV.U32 R8, RZ, RZ, 0x70 ;  /* 0x00000070ff087424 */ /* 0x000fe400078e00ff */
[----:B------:R-:W-:Y:S01]  /*5650*/  IMAD.MOV.U32 R13, RZ, RZ, RZ ;  /* 0x000000ffff0d7224 */ /* 0x000fe200078e00ff */
[----:B------:R-:W3:Y:S01]  /*5660*/  LDCU.64 UR6, c[0x4][0x88] ;  /* 0x01001100ff0677ac */ /* 0x000ee20008000a00 */
[----:B------:R-:W4:Y:S01]  /*5670*/  LDCU.64 UR4, c[0x4][0x8] ;  /* 0x01000100ff0477ac */ /* 0x000f220008000a00 */
[----:B-1----:R-:W-:Y:S02]  /*5680*/  MOV R4, UR8 ;  /* 0x0000000800047c02 */ /* 0x002fe40008000f00 */
[----:B------:R-:W-:Y:S02]  /*5690*/  MOV R5, UR9 ;  /* 0x0000000900057c02 */ /* 0x000fe40008000f00 */
[----:B---3--:R-:W-:Y:S01]  /*56a0*/  MOV R7, UR7 ;  /* 0x0000000700077c02 */ /* 0x008fe20008000f00 */
[----:B------:R-:W-:Y:S01]  /*56b0*/  IMAD.U32 R6, RZ, RZ, UR6 ;  /* 0x00000006ff067e24 */ /* 0x000fe2000f8e00ff */
[----:B----4-:R-:W-:Y:S01]  /*56c0*/  MOV R11, UR5 ;  /* 0x00000005000b7c02 */ /* 0x010fe20008000f00 */
[----:B------:R-:W-:Y:S02]  /*56d0*/  IMAD.U32 R10, RZ, RZ, UR4 ;  /* 0x00000004ff0a7e24 */ /* 0x000fe4000f8e00ff */
[----:B------:R-:W-:Y:S07]  /*56e0*/  LEPC R20, `(.L_x_80) ;  /* 0x000000001014794e */ /* 0x000fee0000000000 */
[----:B--2---:R-:W-:Y:S05]  /*56f0*/  CALL.ABS.NOINC R2 ;  /* 0x0000000002007343 */ /* 0x004fea0003c00000 */
.L_x_80:
[----:B------:R-:W-:Y:S05]  /*5700*/  BSYNC.RECONVERGENT B6 ;  /* 0x0000000000067941 */ /* 0x000fea0003800200 */
.L_x_79:
[----:B------:R-:W-:Y:S01]  /*5710*/  ISETP.NE.U32.AND P4, PT, R82, RZ, PT ;  /* 0x000000ff5200720c */ /* 0x000fe20003f85070 */
[----:B------:R-:W-:Y:S01]  /*5720*/  UISETP.NE.AND UP2, UPT, UR53, URZ, UPT ;  /* 0x000000ff3500728c */ /* 0x000fe2000bf45270 */
[----:B------:R-:W-:Y:S01]  /*5730*/  ISETP.NE.U32.AND P2, PT, RZ, UR36, PT ;  /* 0x00000024ff007c0c */ /* 0x000fe2000bf45070 */
[----:B------:R-:W-:Y:S01]  /*5740*/  UISETP.NE.U32.AND UP1, UPT, UR38, URZ, UPT ;  /* 0x000000ff2600728c */ /* 0x000fe2000bf25070 */
[----:B------:R-:W-:Y:S01]  /*5750*/  ISETP.NE.AND.EX P4, PT, R83, RZ, PT, P4 ;  /* 0x000000ff5300720c */ /* 0x000fe20003f85340 */
[----:B------:R-:W-:Y:S01]  /*5760*/  UPLOP3.LUT UP0, UPT, UPT, UPT, UPT, 0x40, 0x4 ;  /* 0x000000000004789c */ /* 0x000fe20003f0e870 */
[----:B------:R-:W-:Y:S01]  /*5770*/  ISETP.NE.AND.EX P2, PT, RZ, UR37, PT, P2 ;  /* 0x00000025ff007c0c */ /* 0x000fe2000bf45320 */
[----:B------:R-:W-:Y:S01]  /*5780*/  UISETP.NE.AND.EX UP1, UPT, UR39, URZ, UPT, UP1 ;  /* 0x000000ff2700728c */ /* 0x000fe2000bf25310 */
[----:B------:R-:W-:Y:S04]  /*5790*/  PLOP3.LUT P1, PT, PT, PT, UP2, 0x80, 0x8 ;  /* 0x000000000008781c */ /* 0x000fe80003f2f028 */
[----:B------:R-:W-:Y:S06]  /*57a0*/  @UP2 UPLOP3.LUT UP0, UPT, UPT, UPT, UP1, 0x80, 0x8 ;  /* 0x000000000008289c */ /* 0x000fec0003f0f010 */
[----:B------:R-:W-:Y:S01]  /*57b0*/  PLOP3.LUT P0, PT, PT, PT, UP0, 0x80, 0x8 ;  /* 0x000000000008781c */ /* 0x000fe20003f0f008 */
[----:B------:R-:W-:Y:S01]  /*57c0*/  @!UPT UIADD3 URZ, UPT, UPT, URZ, URZ, URZ ;  /* 0x000000fffffff290 */ /* 0x000fe2000fffe0ff */
[----:B------:R-:W-:Y:S11]  /*57d0*/  BRA.U !UP1, `(.L_x_82) ;  /* 0x0000000109387547 */ /* 0x000ff6000b800000 */
[----:B------:R-:W-:Y:S01]  /*57e0*/  UISETP.NE.U32.AND UP0, UPT, UR36, URZ, UPT ;  /* 0x000000ff2400728c */ /* 0x000fe2000bf05070 */
[----:B------:R-:W-:Y:S02]  /*57f0*/  HFMA2 R0, -RZ, RZ, 0, 5.9604644775390625e-08 ;  /* 0x00000001ff007431 */ /* 0x000fe400000001ff */
[----:B------:R-:W-:Y:S01]  /*5800*/  IMAD.MOV.U32 R92, RZ, RZ, 0x1 ;  /* 0x00000001ff5c7424 */ /* 0x000fe200078e00ff */
[----:B------:R-:W-:Y:S06]  /*5810*/  UISETP.NE.AND.EX UP0, UPT, UR37, URZ, UPT, UP0 ;  /* 0x000000ff2500728c */ /* 0x000fec000bf05300 */
        /* <DEDUP_REMOVED lines=9> */
[----:B-12---:R-:W-:Y:S02]  /*58b0*/  @!P3 IMAD.U32 R49, RZ, RZ, UR4 ;  /* 0x00000004ff31be24 */ /* 0x006fe4000f8e00ff */
.L_x_82:
[----:B------:R-:W-:Y:S05]  /*58c0*/  @!P4 BRA `(.L_x_83) ;  /* 0x000000000020c947 */ /* 0x000fea0003800000 */
[----:B------:R-:W-:Y:S04]  /*58d0*/  ISETP.NE.U32.AND P3, PT, R80, RZ, PT ;  /* 0x000000ff5000720c */ /* 0x000fe80003f65070 */
[----:B------:R-:W-:Y:S11]  /*58e0*/  ISETP.NE.AND.EX P3, PT, R81, RZ, PT, P3 ;  /* 0x000000ff5100720c */ /* 0x000ff60003f65330 */
[----:B------:R-:W-:Y:S02]  /*58f0*/  @!UPT UIADD3 URZ, UPT, UPT, URZ, URZ, URZ ;  /* 0x000000fffffff290 */ /* 0x000fe4000fffe0ff */
[----:B------:R-:W1:Y:S01]  /*5900*/  @P3 LDC.64 R2, c[0x0][0x8a8] ;  /* 0x00022a00ff023b82 */ /* 0x000e620000000a00 */
[----:B------:R-:W-:Y:S04]  /*5910*/  @P3 IMAD R0, R82, UR57, RZ ;  /* 0x0000003952003c24 */ /* 0x000fe8000f8e02ff */
[----:B-1----:R-:W-:Y:S05]  /*5920*/  @P3 IMAD.WIDE R2, R0, 0x4, R2 ;  /* 0x0000000400023825 */ /* 0x002fea00078e0202 */
[----:B-----5:R1:W5:Y:S02]  /*5930*/  @P3 LDG.E R47, desc[UR48][R2.64] ;  /* 0x00000030022f3981 */ /* 0x020364000c1e1900 */
[----:B-1----:R-:W2:Y:S02]  /*5940*/  @!P3 LDC R47, c[0x0][0x8a0] ;  /* 0x00022800ff2fbb82 */ /* 0x002ea40000000800 */
.L_x_83:
[----:B-----5:R-:W-:Y:S01]  /*5950*/  FSETP.NEU.AND P3, PT, R49, RZ, PT ;  /* 0x000000ff3100720b */ /* 0x020fe20003f6d000 */
[----:B------:R-:W-:Y:S01]  /*5960*/  IMAD.SHL.U32 R109, R17, 0x80, RZ ;  /* 0x00000080116d7824 */ /* 0x000fe200078e00ff */
[----:B------:R-:W-:Y:S01]  /*5970*/  SEL R3, RZ, 0xffffffff, P2 ;  /* 0xffffffffff037807 */ /* 0x000fe20001000000 */
[----:B------:R-:W-:Y:S01]  /*5980*/  BSSY B1, `(.L_x_84) ;  /* 0x0000044000017945 */ /* 0x000fe20003800000 */
[----:B------:R-:W-:Y:S01]  /*5990*/  @P1 LOP3.LUT P2, RZ, R92, 0xff, RZ, 0xc0, !PT ;  /* 0x000000ff5cff1812 */ /* 0x000fe2000784c0ff */
[----:B------:R-:W-:Y:S01]  /*59a0*/  IMAD.HI.U32 R107, R109, R89, RZ ;  /* 0x000000596d6b7227 */ /* 0x000fe200078e00ff */
[----:B------:R-:W-:Y:S02]  /*59b0*/  @P1 SEL R0, RZ, 0xffffffff, P3 ;  /* 0xffffffffff001807 */ /* 0x000fe40001800000 */
[----:B------:R-:W-:Y:S01]  /*59c0*/  LOP3.LUT R99, R99, 0x1, RZ, 0x3c, !PT ;  /* 0x0000000163637812 */ /* 0x000fe200078e3cff */
[----:B------:R-:W-:Y:S01]  /*59d0*/  IMAD.MOV.U32 R66, RZ, RZ, 0x1 ;  /* 0x00000001ff427424 */ /* 0x000fe200078e00ff */
[----:B------:R-:W-:Y:S01]  /*59e0*/  @P0 SEL R0, R3, R0, !P2 ;  /* 0x0000000003000207 */ /* 0x000fe20005000000 */
[----:B------:R-:W-:Y:S01]  /*59f0*/  IMAD.IADD R48, R46, 0x1, R16 ;  /* 0x000000012e307824 */ /* 0x000fe200078e0210 */
[----:B------:R-:W-:Y:S01]  /*5a00*/  LEA R64, R45, UR50, 0x3 ;  /* 0x000000322d407c11 */ /* 0x000fe2000f8e18ff */
[----:B------:R-:W-:Y:S01]  /*5a10*/  IMAD R112, R101, -0x10, R105 ;  /* 0xfffffff065707824 */ /* 0x000fe200078e0269 */
[----:B------:R-:W-:Y:S01]  /*5a20*/  @P1 LOP3.LUT R0, R0, 0x1, RZ, 0xc0, !PT ;  /* 0x0000000100001812 */ /* 0x000fe200078ec0ff */
[----:B------:R-:W-:Y:S01]  /*5a30*/  IMAD.MOV.U32 R65, RZ, RZ, RZ ;  /* 0x000000ffff417224 */ /* 0x000fe200078e00ff */
[----:B------:R-:W-:Y:S02]  /*5a40*/  ISETP.NE.AND P2, PT, R88, 0x1, PT ;  /* 0x000000015800780c */ /* 0x000fe40003f45270 */
[----:B------:R-:W-:Y:S02]  /*5a50*/  CS2R R78, SRZ ;  /* 0x00000000004e7805 */ /* 0x000fe4000001ff00 */
[----:B------:R-:W-:Y:S02]  /*5a60*/  ISETP.NE.U32.OR P5, PT, R0, 0x1, !P1 ;  /* 0x000000010000780c */ /* 0x000fe40004fa5470 */
[----:B------:R-:W-:Y:S02]  /*5a70*/  CS2R R76, SRZ ;  /* 0x00000000004c7805 */ /* 0x000fe4000001ff00 */
[----:B------:R-:W-:Y:S02]  /*5a80*/  SHF.R.U32.HI R107, RZ, R86, R107 ;  /* 0x00000056ff6b7219 */ /* 0x000fe4000001166b */
[----:B------:R-:W-:Y:S02]  /*5a90*/  CS2R R70, SRZ ;  /* 0x0000000000467805 */ /* 0x000fe4000001ff00 */
[----:B------:R-:W-:Y:S02]  /*5aa0*/  SEL R2, RZ, 0xffffffff, P3 ;  /* 0xffffffffff027807 */ /* 0x000fe40001800000 */
[----:B------:R-:W-:Y:S02]  /*5ab0*/  CS2R R68, SRZ ;  /* 0x0000000000447805 */ /* 0x000fe4000001ff00 */
[----:B------:R-:W-:Y:S02]  /*5ac0*/  SEL R107, R109, R107, !P2 ;  /* 0x0000006b6d6b7207 */ /* 0x000fe40005000000 */
[----:B------:R-:W-:Y:S02]  /*5ad0*/  CS2R R62, SRZ ;  /* 0x00000000003e7805 */ /* 0x000fe4000001ff00 */
[----:B------:R-:W-:Y:S02]  /*5ae0*/  PLOP3.LUT P2, PT, PT, PT, UP1, 0x80, 0x8 ;  /* 0x000000000008781c */ /* 0x000fe40003f4f018 */
[----:B------:R-:W-:Y:S02]  /*5af0*/  CS2R R60, SRZ ;  /* 0x00000000003c7805 */ /* 0x000fe4000001ff00 */
[----:B------:R-:W-:Y:S01]  /*5b00*/  LOP3.LUT P3, R110, R92, 0xff, RZ, 0xc0, !PT ;  /* 0x000000ff5c6e7812 */ /* 0x000fe2000786c0ff */
[----:B------:R-:W-:Y:S01]  /*5b10*/  IMAD.HI.U32 R108, R107, UR46, RZ ;  /* 0x0000002e6b6c7c27 */ /* 0x000fe2000f8e00ff */
[----:B------:R-:W-:Y:S02]  /*5b20*/  ISETP.NE.AND P4, PT, R87, 0x1, PT ;  /* 0x000000015700780c */ /* 0x000fe40003f85270 */
[----:B------:R-:W-:Y:S01]  /*5b30*/  @P5 SHF.L.U32 R0, R99, 0x1f, RZ ;  /* 0x0000001f63005819 */ /* 0x000fe200000006ff */
[----:B------:R-:W-:Y:S01]  /*5b40*/  IMAD.MOV R4, RZ, RZ, -R107 ;  /* 0x000000ffff047224 */ /* 0x000fe200078e0a6b */
[----:B------:R-:W-:Y:S02]  /*5b50*/  SHF.R.U32.HI R108, RZ, UR47, R108 ;  /* 0x0000002fff6c7c19 */ /* 0x000fe4000801166c */
[----:B------:R-:W-:Y:S01]  /*5b60*/  CS2R R58, SRZ ;  /* 0x00000000003a7805 */ /* 0x000fe2000001ff00 */
[----:B------:R1:W3:Y:S01]  /*5b70*/  @P5 SYNCS.PHASECHK.TRANS64.TRYWAIT P1, [UR50+0x60], R0 ;  /* 0x00006000ff0055a7 */ /* 0x0002e20008021132 */
[----:B------:R-:W-:Y:S01]  /*5b80*/  P2R R111, PR, RZ, 0x20 ;  /* 0x00000020ff6f7803 */ /* 0x000fe20000000000 */
[----:B------:R-:W-:Y:S01]  /*5b90*/  IMAD R109, R88, R4, R109 ;  /* 0x00000004586d7224 */ /* 0x000fe200078e026d */
[----:B------:R-:W-:Y:S02]  /*5ba0*/  @P2 SEL R2, R3, R2, !P3 ;  /* 0x0000000203022207 */ /* 0x000fe40005800000 */
[----:B------:R-:W-:Y:S02]  /*5bb0*/  CS2R R56, SRZ ;  /* 0x0000000000387805 */ /* 0x000fe4000001ff00 */
[----:B------:R-:W-:Y:S02]  /*5bc0*/  SEL R108, R107, R108, !P4 ;  /* 0x0000006c6b6c7207 */ /* 0x000fe40006000000 */
[----:B------:R-:W-:Y:S03]  /*5bd0*/  LOP3.LUT R2, R2, 0x1, RZ, 0xc0, !PT ;  /* 0x0000000102027812 */ /* 0x000fe600078ec0ff */
[----:B------:R-:W-:Y:S01]  /*5be0*/  IMAD.MOV R3, RZ, RZ, -R108 ;  /* 0x000000ffff037224 */ /* 0x000fe200078e0a6c */
[----:B------:R-:W-:Y:S03]  /*5bf0*/  ISETP.NE.U32.AND P2, PT, R2, 0x1, PT ;  /* 0x000000010200780c */ /* 0x000fe60003f45070 */
[----:B------:R-:W-:Y:S01]  /*5c00*/  IMAD R107, R87, R3, R107 ;  /* 0x00000003576b7224 */ /* 0x000fe200078e026b */
[----:B------:R-:W-:Y:S02]  /*5c10*/  P2R R67, PR, RZ, 0x4 ;  /* 0x00000004ff437803 */ /* 0x000fe40000000000 */
[----:B-1----:R-:W-:Y:S04]  /*5c20*/  SHF.L.U32 R0, R98, 0x1f, RZ ;  /* 0x0000001f62007819 */ /* 0x002fe800000006ff */
[----:B------:R1:W4:Y:S01]  /*5c30*/  SYNCS.PHASECHK.TRANS64.TRYWAIT P0, [R64+URZ+0xc0], R0 ;  /* 0x0000c000400075a7 */ /* 0x00032200080011ff */
[----:B---3--:R-:W-:Y:S01]  /*5c40*/  @P5 SEL R66, RZ, 0x1, !P1 ;  /* 0x00000001ff425807 */ /* 0x008fe20004800000 */
[----:B-1----:R-:W-:Y:S06]  /*5c50*/  @!P5 BRA `(.L_x_85) ;  /* 0x000000000058d947 */ /* 0x002fec0003800000 */
[----:B------:R-:W-:Y:S01]  /*5c60*/  IMAD.MOV.U32 R79, RZ, RZ, RZ ;  /* 0x000000ffff4f7224 */ /* 0x000fe200078e00ff */
[----:B------:R-:W-:Y:S01]  /*5c70*/  ISETP.NE.AND P1, PT, R66, RZ, PT ;  /* 0x000000ff4200720c */ /* 0x000fe20003f25270 */
[----:B------:R-:W-:Y:S01]  /*5c80*/  BSSY B0, `(.L_x_86) ;  /* 0x000000c000007945 */ /* 0x000fe20003800000 */
[----:B------:R-:W-:Y:S02]  /*5c90*/  CS2R R58, SRZ ;  /* 0x00000000003a7805 */ /* 0x000fe4000001ff00 */
[----:B------:R-:W-:Y:S02]  /*5ca0*/  CS2R R56, SRZ ;  /* 0x0000000000387805 */ /* 0x000fe4000001ff00 */
[----:B------:R-:W-:Y:S02]  /*5cb0*/  CS2R R62, SRZ ;  /* 0x00000000003e7805 */ /* 0x000fe4000001ff00 */
[----:B------:R-:W-:Y:S02]  /*5cc0*/  CS2R R60, SRZ ;  /* 0x00000000003c7805 */ /* 0x000fe4000001ff00 */
[----:B------:R-:W-:Y:S02]  /*5cd0*/  CS2R R70, SRZ ;  /* 0x0000000000467805 */ /* 0x000fe4000001ff00 */
[----:B------:R-:W-:Y:S02]  /*5ce0*/  CS2R R68, SRZ ;  /* 0x0000000000447805 */ /* 0x000fe4000001ff00 */
[----:B------:R-:W-:Y:S01]  /*5cf0*/  CS2R R76, SRZ ;  /* 0x00000000004c7805 */ /* 0x000fe2000001ff00 */
[----:B------:R-:W-:Y:S06]  /*5d00*/  @P1 BRA `(.L_x_87) ;  /* 0x00000000000c1947 */ /* 0x000fec0003800000 */
[----:B------:R-:W-:Y:S04]  /*5d10*/  SHF.L.U32 R3, R99, 0x1f, RZ ;  /* 0x0000001f63037819 */ /* 0x000fe800000006ff */
[----:B------:R-:W1:Y:S02]  /*5d20*/  SYNCS.PHASECHK.TRANS64.TRYWAIT P1, [UR50+0x60], R3 ;  /* 0x00006003ff0075a7 */ /* 0x000e640008021132 */
[----:B-1----:R-:W-:Y:S05]  /*5d30*/  @!P1 BRA `(.L_x_88) ;  /* 0x0000003c00389947 */ /* 0x002fea0003800000 */
.L_x_87:
[----:B------:R-:W-:Y:S05]  /*5d40*/  BSYNC B0 ;  /* 0x0000000000007941 */ /* 0x000fea0003800000 */
.L_x_86:
[----:B------:R-:W-:Y:S01]  /*5d50*/  ISETP.NE.AND P1, PT, R67, RZ, PT ;  /* 0x000000ff4300720c */ /* 0x000fe20003f25270 */
[----:B------:R-:W-:Y:S11]  /*5d60*/  HFMA2 R65, -RZ, RZ, 0, 5.9604644775390625e-08 ;  /* 0x00000001ff417431 */ /* 0x000ff600000001ff */
[----:B------:R-:W-:Y:S01]  /*5d70*/  @!UPT UIADD3 URZ, UPT, UPT, URZ, URZ, URZ ;  /* 0x000000fffffff290 */ /* 0x000fe2000fffe0ff */
[----:B------:R3:W1:Y:S04]  /*5d80*/  @P1 LDS.128 R56, [R100] ;  /* 0x0000000064381984 */ /* 0x0006680000000c00 */
[----:B------:R3:W1:Y:S04]  /*5d90*/  @P1 LDS.128 R60, [R105+0x10] ;  /* 0x00001000693c1984 */ /* 0x0006680000000c00 */
[----:B------:R3:W1:Y:S04]  /*5da0*/  @P1 LDS.128 R68, [R104+0x20] ;  /* 0x0000200068441984 */ /* 0x0006680000000c00 */
[----:B------:R3:W1:Y:S02]  /*5db0*/  @P1 LDS.128 R76, [R112+0x30] ;  /* 0x00003000704c1984 */ /* 0x0006640000000c00 */
.L_x_85:
[----:B------:R-:W-:Y:S05]  /*5dc0*/  BSYNC B1 ;  /* 0x0000000000017941 */ /* 0x000fea0003800000 */
.L_x_84:
[----:B-1----:R-:W-:Y:S04]  /*5dd0*/  SHF.R.U32.HI R2, RZ, 0x15, R48 ;  /* 0x00000015ff027819 */ /* 0x002fe80000011630 */
[----:B------:R-:W-:Y:S01]  /*5de0*/  LOP3.LUT P1, RZ, R2, 0x3, R103, 0x48, !PT ;  /* 0x0000000302ff7812 */ /* 0x000fe20007824867 */
[----:B------:R-:W-:Y:S01]  /*5df0*/  @!UPT UIADD3 URZ, UPT, UPT, URZ, URZ, URZ ;  /* 0x000000fffffff290 */ /* 0x000fe2000fffe0ff */
[----:B----4-:R-:W-:Y:S11]  /*5e00*/  @P0 BRA `(.L_x_89) ;  /* 0x0000000000080947 */ /* 0x010ff60003800000 */
[----:B------:R-:W1:Y:S02]  /*5e10*/  SYNCS.PHASECHK.TRANS64.TRYWAIT P0, [R64+URZ+0xc0], R0 ;  /* 0x0000c000400075a7 */ /* 0x000e6400080011ff */
[----:B-1----:R-:W-:Y:S05]  /*5e20*/  @!P0 BRA `(.L_x_90) ;  /* 0x0000003c00148947 */ /* 0x002fea0003800000 */
.L_x_89:
[----:B------:R-:W-:Y:S05]  /*5e30*/  @!P1 BRA `(.L_x_91) ;  /* 0x0000000000409947 */ /* 0x000fea0003800000 */
[----:B------:R-:W4:Y:S01]  /*5e40*/  LDCU.64 UR8, c[0x4][0x70] ;  /* 0x01000e00ff0877ac */ /* 0x000f220008000a00 */
[----:B------:R-:W-:Y:S01]  /*5e50*/  MOV R3, 0x0 ;  /* 0x0000000000037802 */ /* 0x000fe20000000f00 */
[----:B------:R-:W-:Y:S02]  /*5e60*/  HFMA2 R12, -RZ, RZ, 0, 5.9604644775390625e-08 ;  /* 0x00000001ff0c7431 */ /* 0x000fe400000001ff */
[----:B------:R-:W-:Y:S02]  /*5e70*/  IMAD.MOV.U32 R8, RZ, RZ, 0x192 ;  /* 0x00000192ff087424 */ /* 0x000fe400078e00ff */
[----:B------:R-:W-:Y:S01]  /*5e80*/  IMAD.MOV.U32 R13, RZ, RZ, RZ ;  /* 0x000000ffff0d7224 */ /* 0x000fe200078e00ff */
[----:B------:R-:W5:Y:S01]  /*5e90*/  LDCU.64 UR6, c[0x4][0x78] ;  /* 0x01000f00ff0677ac */ /* 0x000f620008000a00 */
[----:B------:R-:W1:Y:S01]  /*5ea0*/  LDC.64 R2, c[0x4][R3] ;  /* 0x0100000003027b82 */ /* 0x000e620000000a00 */
[----:B------:R-:W2:Y:S01]  /*5eb0*/  LDCU.64 UR4, c[0x4][0x10] ;  /* 0x01000200ff0477ac */ /* 0x000ea20008000a00 */
[----:B----4-:R-:W-:Y:S01]  /*5ec0*/  MOV R5, UR9 ;  /* 0x0000000900057c02 */ /* 0x010fe20008000f00 */
[----:B------:R-:W-:Y:S01]  /*5ed0*/  IMAD.U32 R4, RZ, RZ, UR8 ;  /* 0x00000008ff047e24 */ /* 0x000fe2000f8e00ff */
[----:B-----5:R-:W-:Y:S01]  /*5ee0*/  MOV R7, UR7 ;  /* 0x0000000700077c02 */ /* 0x020fe20008000f00 */
[----:B------:R-:W-:Y:S01]  /*5ef0*/  IMAD.U32 R6, RZ, RZ, UR6 ;  /* 0x00000006ff067e24 */ /* 0x000fe2000f8e00ff */
[----:B--2---:R-:W-:Y:S01]  /*5f00*/  MOV R11, UR5 ;  /* 0x00000005000b7c02 */ /* 0x004fe20008000f00 */
[----:B------:R-:W-:Y:S02]  /*5f10*/  IMAD.U32 R10, RZ, RZ, UR4 ;  /* 0x00000004ff0a7e24 */ /* 0x000fe4000f8e00ff */
[----:B------:R-:W-:Y:S07]  /*5f20*/  LEPC R20, `(.L_x_91) ;  /* 0x000000001014794e */ /* 0x000fee0000000000 */
[----:B-1-3--:R-:W-:Y:S05]  /*5f30*/  CALL.ABS.NOINC R2 ;  /* 0x0000000002007343 */ /* 0x00afea0003c00000 */
.L_x_91:
[----:B------:R-:W-:Y:S05]  /*5f40*/  WARPSYNC.ALL ;  /* 0x0000000000007948 */ /* 0x000fea0003800000 */
[----:B------:R-:W-:Y:S01]  /*5f50*/  R2UR UR4, R48 ;  /* 0x00000000300472ca */ /* 0x000fe200000e0000 */
[--C-:B------:R-:W-:Y:S01]  /*5f60*/  HADD2.F32 R3, -RZ, R56.reuse.H0_H0 ;  /* 0x20000038ff037230 */ /* 0x100fe20000004100 */
[----:B------:R-:W-:Y:S01]  /*5f70*/  ISETP.NE.AND P0, PT, R102, RZ, PT ;  /* 0x000000ff6600720c */ /* 0x000fe20003f05270 */
[--C-:B------:R-:W-:Y:S01]  /*5f80*/  HADD2.F32 R50, -RZ, R57.reuse.H0_H0 ;  /* 0x20000039ff327230 */ /* 0x100fe20000004100 */
[----:B------:R-:W-:Y:S01]  /*5f90*/  BSSY.RECONVERGENT B0, `(.L_x_92) ;  /* 0x0000088000007945 */ /* 0x000fe20003800200 */
[----:B------:R-:W-:Y:S08]  /*5fa0*/  HADD2.F32 R51, -RZ, R57.H1_H1 ;  /* 0x30000039ff337230 */ /* 0x000ff00000004100 */
[----:B------:R-:W1:Y:S02]  /*5fb0*/  LDTM.x32 R4, tmem[UR4] ;  /* 0x00000004000479ee */ /* 0x000e6400082c0000 */
[C---:B-12---:R-:W-:Y:S01]  /*5fc0*/  FMUL R0, R47.reuse, R4 ;  /* 0x000000042f007220 */ /* 0x046fe20000400000 */
[----:B------:R-:W-:Y:S02]  /*5fd0*/  HADD2.F32 R4, -RZ, R56.H1_H1 ;  /* 0x30000038ff047230 */ /* 0x000fe40000004100 */
[C---:B------:R-:W-:Y:S01]  /*5fe0*/  FMUL R2, R47.reuse, R5 ;  /* 0x000000052f027220 */ /* 0x040fe20000400000 */
[----:B------:R-:W-:Y:S01]  /*5ff0*/  FMUL R7, R47, R7 ;  /* 0x000000072f077220 */ /* 0x000fe20000400000 */
[----:B------:R-:W-:Y:S01]  /*6000*/  FFMA R0, R49, R3, R0 ;  /* 0x0000000331007223 */ /* 0x000fe20000000000 */
[----:B------:R-:W-:Y:S01]  /*6010*/  FMUL R3, R47, R6 ;  /* 0x000000062f037220 */ /* 0x000fe20000400000 */
[----:B------:R-:W-:Y:S01]  /*6020*/  FFMA R2, R49, R4, R2 ;  /* 0x0000000431027223 */ /* 0x000fe20000000002 */
[C---:B------:R-:W-:Y:S01]  /*6030*/  FMUL R4, R47.reuse, R8 ;  /* 0x000000082f047220 */ /* 0x040fe20000400000 */
[----:B------:R-:W-:Y:S01]  /*6040*/  FMUL R8, R47, R12 ;  /* 0x0000000c2f087220 */ /* 0x000fe20000400000 */
[----:B------:R-:W-:Y:S01]  /*6050*/  FFMA R3, R49, R50, R3 ;  /* 0x0000003231037223 */ /* 0x000fe20000000003 */
[C---:B------:R-:W-:Y:S01]  /*6060*/  FMUL R12, R47.reuse, R16 ;  /* 0x000000102f0c7220 */ /* 0x040fe20000400000 */
[C---:B------:R-:W-:Y:S01]  /*6070*/  FMUL R16, R47.reuse, R20 ;  /* 0x000000142f107220 */ /* 0x040fe20000400000 */
[C---:B------:R-:W-:Y:S01]  /*6080*/  FMUL R20, R47.reuse, R24 ;  /* 0x000000182f147220 */ /* 0x040fe20000400000 */
[C---:B------:R-:W-:Y:S01]  /*6090*/  FMUL R24, R47.reuse, R28 ;  /* 0x0000001c2f187220 */ /* 0x040fe20000400000 */
[C---:B------:R-:W-:Y:S01]  /*60a0*/  FMUL R28, R47.reuse, R32 ;  /* 0x000000202f1c7220 */ /* 0x040fe20000400000 */
[--C-:B------:R-:W-:Y:S01]  /*60b0*/  HADD2.F32 R32, -RZ, R58.reuse.H0_H0 ;  /* 0x2000003aff207230 */ /* 0x100fe20000004100 */
[----:B------:R-:W-:Y:S01]  /*60c0*/  F2FP.F16.F32.PACK_AB R52, R2, R0 ;  /* 0x000000000234723e */ /* 0x000fe200000000ff */
[----:B------:R-:W-:Y:S02]  /*60d0*/  HADD2.F32 R0, -RZ, R58.H1_H1 ;  /* 0x3000003aff007230 */ /* 0x000fe40000004100 */
[----:B------:R-:W-:Y:S01]  /*60e0*/  FMUL R5, R47, R9 ;  /* 0x000000092f057220 */ /* 0x000fe20000400000 */
[--C-:B------:R-:W-:Y:S02]  /*60f0*/  HADD2.F32 R2, -RZ, R59.reuse.H0_H0 ;  /* 0x2000003bff027230 */ /* 0x100fe40000004100 */
[C---:B------:R-:W-:Y:S01]  /*6100*/  FFMA R7, R49.reuse, R51, R7 ;  /* 0x0000003331077223 */ /* 0x040fe20000000007 */
[C---:B------:R-:W-:Y:S01]  /*6110*/  FFMA R4, R49.reuse, R32, R4 ;  /* 0x0000002031047223 */ /* 0x040fe20000000004 */
[----:B------:R-:W-:Y:S02]  /*6120*/  HADD2.F32 R32, -RZ, R59.H1_H1 ;  /* 0x3000003bff207230 */ /* 0x000fe40000004100 */
[----:B------:R-:W-:Y:S01]  /*6130*/  FFMA R5, R49, R0, R5 ;  /* 0x0000000031057223 */ /* 0x000fe20000000005 */
[--C-:B------:R-:W-:Y:S01]  /*6140*/  HADD2.F32 R0, -RZ, R60.reuse.H0_H0 ;  /* 0x2000003cff007230 */ /* 0x100fe20000004100 */
[----:B------:R-:W-:Y:S01]  /*6150*/  F2FP.F16.F32.PACK_AB R53, R7, R3 ;  /* 0x000000030735723e */ /* 0x000fe200000000ff */
[----:B------:R-:W-:Y:S01]  /*6160*/  FMUL R6, R47, R10 ;  /* 0x0000000a2f067220 */ /* 0x000fe20000400000 */
[--C-:B------:R-:W-:Y:S01]  /*6170*/  HADD2.F32 R3, -RZ, R61.reuse.H0_H0 ;  /* 0x2000003dff037230 */ /* 0x100fe20000004100 */
[----:B------:R-:W-:Y:S01]  /*6180*/  F2FP.F16.F32.PACK_AB R54, R5, R4 ;  /* 0x000000040536723e */ /* 0x000fe200000000ff */
[----:B------:R-:W-:Y:S01]  /*6190*/  FMUL R11, R47, R11 ;  /* 0x0000000b2f0b7220 */ /* 0x000fe20000400000 */
[----:B------:R-:W-:Y:S01]  /*61a0*/  FFMA R6, R49, R2, R6 ;  /* 0x0000000231067223 */ /* 0x000fe20000000006 */
[----:B------:R-:W-:Y:S02]  /*61b0*/  HADD2.F32 R2, -RZ, R60.H1_H1 ;  /* 0x3000003cff027230 */ /* 0x000fe40000004100 */
[----:B------:R-:W-:Y:S01]  /*61c0*/  FMUL R9, R47, R13 ;  /* 0x0000000d2f097220 */ /* 0x000fe20000400000 */
[C---:B------:R-:W-:Y:S01]  /*61d0*/  FFMA R11, R49.reuse, R32, R11 ;  /* 0x00000020310b7223 */ /* 0x040fe2000000000b */
[----:B------:R-:W-:Y:S01]  /*61e0*/  FFMA R8, R49, R0, R8 ;  /* 0x0000000031087223 */ /* 0x000fe20000000008 */
[C---:B------:R-:W-:Y:S01]  /*61f0*/  FMUL R10, R47.reuse, R14 ;  /* 0x0000000e2f0a7220 */ /* 0x040fe20000400000 */
[----:B------:R-:W-:Y:S02]  /*6200*/  HADD2.F32 R0, -RZ, R61.H1_H1 ;  /* 0x3000003dff007230 */ /* 0x000fe40000004100 */
[----:B------:R-:W-:Y:S01]  /*6210*/  FMUL R15, R47, R15 ;  /* 0x0000000f2f0f7220 */ /* 0x000fe20000400000 */
[C---:B------:R-:W-:Y:S01]  /*6220*/  FFMA R9, R49.reuse, R2, R9 ;  /* 0x0000000231097223 */ /* 0x040fe20000000009 */
[C---:B------:R-:W-:Y:S01]  /*6230*/  FFMA R10, R49.reuse, R3, R10 ;  /* 0x00000003310a7223 */ /* 0x040fe2000000000a */
[--C-:B------:R-:W-:Y:S02]  /*6240*/  HADD2.F32 R2, -RZ, R62.reuse.H0_H0 ;  /* 0x2000003eff027230 */ /* 0x100fe40000004100 */
[----:B------:R-:W-:Y:S01]  /*6250*/  FFMA R15, R49, R0, R15 ;  /* 0x00000000310f7223 */ /* 0x000fe2000000000f */
[----:B------:R-:W-:Y:S02]  /*6260*/  HADD2.F32 R3, -RZ, R62.H1_H1 ;  /* 0x3000003eff037230 */ /* 0x000fe40000004100 */
[C---:B------:R-:W-:Y:S01]  /*6270*/  FMUL R13, R47.reuse, R17 ;  /* 0x000000112f0d7220 */ /* 0x040fe20000400000 */
[--C-:B------:R-:W-:Y:S02]  /*6280*/  HADD2.F32 R0, -RZ, R63.reuse.H0_H0 ;  /* 0x2000003fff007230 */ /* 0x100fe40000004100 */
[----:B------:R-:W-:Y:S01]  /*6290*/  FMUL R14, R47, R18 ;  /* 0x000000122f0e7220 */ /* 0x000fe20000400000 */
[C---:B------:R-:W-:Y:S01]  /*62a0*/  FFMA R12, R49.reuse, R2, R12 ;  /* 0x00000002310c7223 */ /* 0x040fe2000000000c */
[C---:B------:R-:W-:Y:S01]  /*62b0*/  FFMA R13, R49.reuse, R3, R13 ;  /* 0x00000003310d7223 */ /* 0x040fe2000000000d */
[----:B------:R-:W-:Y:S02]  /*62c0*/  HADD2.F32 R2, -RZ, R63.H1_H1 ;  /* 0x3000003fff027230 */ /* 0x000fe40000004100 */
[----:B------:R-:W-:Y:S01]  /*62d0*/  FFMA R14, R49, R0, R14 ;  /* 0x00000000310e7223 */ /* 0x000fe2000000000e */
[C---:B------:R-:W-:Y:S01]  /*62e0*/  FMUL R19, R47.reuse, R19 ;  /* 0x000000132f137220 */ /* 0x040fe20000400000 */
[--C-:B------:R-:W-:Y:S02]  /*62f0*/  HADD2.F32 R0, -RZ, R68.reuse.H0_H0 ;  /* 0x20000044ff007230 */ /* 0x100fe40000004100 */
[----:B------:R-:W-:Y:S01]  /*6300*/  FMUL R17, R47, R21 ;  /* 0x000000152f117220 */ /* 0x000fe20000400000 */
[--C-:B------:R-:W-:Y:S02]  /*6310*/  HADD2.F32 R3, -RZ, R69.reuse.H0_H0 ;  /* 0x20000045ff037230 */ /* 0x100fe40000004100 */
[C---:B------:R-:W-:Y:S01]  /*6320*/  FFMA R19, R49.reuse, R2, R19 ;  /* 0x0000000231137223 */ /* 0x040fe20000000013 */
[----:B------:R-:W-:Y:S02]  /*6330*/  HADD2.F32 R2, -RZ, R68.H1_H1 ;  /* 0x30000044ff027230 */ /* 0x000fe40000004100 */
        /* <DEDUP_REMOVED lines=9> */
[----:B------:R-:W-:Y:S01]  /*63d0*/  FMUL R21, R47, R25 ;  /* 0x000000192f157220 */ /* 0x000fe20000400000 */
[----:B------:R-:W-:Y:S01]  /*63e0*/  F2FP.F16.F32.PACK_AB R55, R11, R6 ;  /* 0x000000060b37723e */ /* 0x000fe200000000ff */
[--C-:B------:R-:W-:Y:S02]  /*63f0*/  HADD2.F32 R3, -RZ, R71.reuse.H0_H0 ;  /* 0x20000047ff037230 */ /* 0x100fe40000004100 */
[----:B------:R-:W-:Y:S01]  /*6400*/  FMUL R22, R47, R26 ;  /* 0x0000001a2f167220 */ /* 0x000fe20000400000 */
[C---:B------:R-:W-:Y:S01]  /*6410*/  FFMA R20, R49.reuse, R2, R20 ;  /* 0x0000000231147223 */ /* 0x040fe20000000014 */
[C---:B------:R-:W-:Y:S01]  /*6420*/  FFMA R21, R49.reuse, R0, R21 ;  /* 0x0000000031157223 */ /* 0x040fe20000000015 */
[----:B------:R1:W-:Y:S01]  /*6430*/  STS.128 [R100], R52 ;  /* 0x0000003464007388 */ /* 0x0003e20000000c00 */
[----:B------:R-:W-:Y:S02]  /*6440*/  HADD2.F32 R0, -RZ, R71.H1_H1 ;  /* 0x30000047ff007230 */ /* 0x000fe40000004100 */
[----:B------:R-:W-:Y:S01]  /*6450*/  FFMA R22, R49, R3, R22 ;  /* 0x0000000331167223 */ /* 0x000fe20000000016 */
[----:B------:R-:W-:Y:S01]  /*6460*/  FMUL R27, R47, R27 ;  /* 0x0000001b2f1b7220 */ /* 0x000fe20000400000 */
[--C-:B------:R-:W-:Y:S01]  /*6470*/  HADD2.F32 R2, -RZ, R76.reuse.H0_H0 ;  /* 0x2000004cff027230 */ /* 0x100fe20000004100 */
[----:B------:R-:W-:Y:S01]  /*6480*/  F2FP.F16.F32.PACK_AB R8, R9, R8 ;  /* 0x000000080908723e */ /* 0x000fe200000000ff */
[----:B------:R-:W-:Y:S01]  /*6490*/  HADD2.F32 R3, -RZ, R76.H1_H1 ;  /* 0x3000004cff037230 */ /* 0x000fe20000004100 */
[----:B------:R-:W-:Y:S01]  /*64a0*/  F2FP.F16.F32.PACK_AB R9, R15, R10 ;  /* 0x0000000a0f09723e */ /* 0x000fe200000000ff */
[----:B------:R-:W-:Y:S01]  /*64b0*/  FMUL R25, R47, R29 ;  /* 0x0000001d2f197220 */ /* 0x000fe20000400000 */
[--C-:B------:R-:W-:Y:S01]  /*64c0*/  HADD2.F32 R4, -RZ, R77.reuse.H0_H0 ;  /* 0x2000004dff047230 */ /* 0x100fe20000004100 */
[----:B------:R-:W-:Y:S01]  /*64d0*/  F2FP.F16.F32.PACK_AB R10, R13, R12 ;  /* 0x0000000c0d0a723e */ /* 0x000fe200000000ff */
[----:B------:R-:W-:Y:S01]  /*64e0*/  FMUL R26, R47, R30 ;  /* 0x0000001e2f1a7220 */ /* 0x000fe20000400000 */
[----:B------:R-:W-:Y:S01]  /*64f0*/  F2FP.F16.F32.PACK_AB R11, R19, R14 ;  /* 0x0000000e130b723e */ /* 0x000fe200000000ff */
[C---:B------:R-:W-:Y:S01]  /*6500*/  FFMA R27, R49.reuse, R0, R27 ;  /* 0x00000000311b7223 */ /* 0x040fe2000000001b */
[C---:B------:R-:W-:Y:S01]  /*6510*/  FFMA R24, R49.reuse, R2, R24 ;  /* 0x0000000231187223 */ /* 0x040fe20000000018 */
[----:B------:R-:W-:Y:S02]  /*6520*/  HADD2.F32 R0, -RZ, R77.H1_H1 ;  /* 0x3000004dff007230 */ /* 0x000fe40000004100 */
[----:B------:R-:W-:Y:S01]  /*6530*/  FFMA R25, R49, R3, R25 ;  /* 0x0000000331197223 */ /* 0x000fe20000000019 */
[----:B------:R1:W-:Y:S01]  /*6540*/  STS.128 [R105+0x10], R8 ;  /* 0x0000100869007388 */ /* 0x0003e20000000c00 */
[----:B------:R-:W-:Y:S01]  /*6550*/  FMUL R31, R47, R31 ;  /* 0x0000001f2f1f7220 */ /* 0x000fe20000400000 */
[--C-:B------:R-:W-:Y:S02]  /*6560*/  HADD2.F32 R2, -RZ, R78.reuse.H0_H0 ;  /* 0x2000004eff027230 */ /* 0x100fe40000004100 */
[----:B------:R-:W-:Y:S01]  /*6570*/  FFMA R26, R49, R4, R26 ;  /* 0x00000004311a7223 */ /* 0x000fe2000000001a */
[----:B------:R-:W-:Y:S02]  /*6580*/  HADD2.F32 R3, -RZ, R78.H1_H1 ;  /* 0x3000004eff037230 */ /* 0x000fe40000004100 */
[----:B------:R-:W-:Y:S01]  /*6590*/  FMUL R29, R47, R33 ;  /* 0x000000212f1d7220 */ /* 0x000fe20000400000 */
[--C-:B------:R-:W-:Y:S01]  /*65a0*/  HADD2.F32 R4, -RZ, R79.reuse.H0_H0 ;  /* 0x2000004fff047230 */ /* 0x100fe20000004100 */
[----:B------:R-:W-:Y:S01]  /*65b0*/  F2FP.F16.F32.PACK_AB R16, R17, R16 ;  /* 0x000000101110723e */ /* 0x000fe200000000ff */
[----:B------:R-:W-:Y:S01]  /*65c0*/  FMUL R30, R47, R34 ;  /* 0x000000222f1e7220 */ /* 0x000fe20000400000 */
[----:B------:R-:W-:Y:S01]  /*65d0*/  HADD2.F32 R5, -RZ, R79.H1_H1 ;  /* 0x3000004fff057230 */ /* 0x000fe20000004100 */
[----:B------:R-:W-:Y:S01]  /*65e0*/  F2FP.F16.F32.PACK_AB R17, R23, R18 ;  /* 0x000000121711723e */ /* 0x000fe200000000ff */
[----:B------:R-:W-:Y:S01]  /*65f0*/  FFMA R31, R49, R0, R31 ;  /* 0x00000000311f7223 */ /* 0x000fe2000000001f */
[----:B------:R-:W-:Y:S01]  /*6600*/  FMUL R35, R47, R35 ;  /* 0x000000232f237220 */ /* 0x000fe20000400000 */
[----:B------:R-:W-:Y:S01]  /*6610*/  F2FP.F16.F32.PACK_AB R18, R21, R20 ;  /* 0x000000141512723e */ /* 0x000fe200000000ff */
[----:B------:R-:W-:Y:S01]  /*6620*/  FFMA R28, R49, R2, R28 ;  /* 0x00000002311c7223 */ /* 0x000fe2000000001c */
[----:B------:R-:W-:Y:S01]  /*6630*/  F2FP.F16.F32.PACK_AB R19, R27, R22 ;  /* 0x000000161b13723e */ /* 0x000fe200000000ff */
[C---:B------:R-:W-:Y:S01]  /*6640*/  FFMA R29, R49.reuse, R3, R29 ;  /* 0x00000003311d7223 */ /* 0x040fe2000000001d */
[C---:B------:R-:W-:Y:S01]  /*6650*/  FFMA R30, R49.reuse, R4, R30 ;  /* 0x00000004311e7223 */ /* 0x040fe2000000001e */
[----:B------:R-:W-:Y:S01]  /*6660*/  FFMA R35, R49, R5, R35 ;  /* 0x0000000531237223 */ /* 0x000fe20000000023 */
[----:B------:R-:W-:Y:S01]  /*6670*/  F2FP.F16.F32.PACK_AB R24, R25, R24 ;  /* 0x000000181918723e */ /* 0x000fe200000000ff */
[----:B------:R1:W-:Y:S01]  /*6680*/  STS.128 [R104+0x20], R16 ;  /* 0x0000201068007388 */ /* 0x0003e20000000c00 */
[----:B------:R-:W-:Y:S02]  /*6690*/  F2FP.F16.F32.PACK_AB R25, R31, R26 ;  /* 0x0000001a1f19723e */ /* 0x000fe400000000ff */
[----:B------:R-:W-:Y:S02]  /*66a0*/  F2FP.F16.F32.PACK_AB R26, R29, R28 ;  /* 0x0000001c1d1a723e */ /* 0x000fe400000000ff */
[----:B------:R-:W-:Y:S05]  /*66b0*/  F2FP.F16.F32.PACK_AB R27, R35, R30 ;  /* 0x0000001e231b723e */ /* 0x000fea00000000ff */
[----:B------:R1:W-:Y:S01]  /*66c0*/  STS.128 [R112+0x30], R24 ;  /* 0x0000301870007388 */ /* 0x0003e20000000c00 */
[----:B------:R-:W-:Y:S01]  /*66d0*/  @!PT LDS RZ, [RZ] ;  /* 0x00000000fffff984 */ /* 0x000fe20000000800 */
[----:B------:R-:W-:Y:S01]  /*66e0*/  @!PT LDS RZ, [RZ] ;  /* 0x00000000fffff984 */ /* 0x000fe20000000800 */
[----:B------:R-:W-:Y:S01]  /*66f0*/  @!PT LDS RZ, [RZ] ;  /* 0x00000000fffff984 */ /* 0x000fe20000000800 */
[----:B------:R-:W-:Y:S01]  /*6700*/  @!PT LDS RZ, [RZ] ;  /* 0x00000000fffff984 */ /* 0x000fe20000000800 */
[----:B------:R2:W-:Y:S07]  /*6710*/  MEMBAR.ALL.CTA ;  /* 0x0000000000007992 */ /* 0x0005ee0000008000 */
[----:B--2---:R-:W2:Y:S02]  /*6720*/  FENCE.VIEW.ASYNC.S ;  /* 0x00000000000073c6 */ /* 0x004ea40000000000 */
[----:B--2---:R-:W-:Y:S06]  /*6730*/  BAR.SYNC.DEFER_BLOCKING 0x1, 0x80 ;  /* 0x0042000000007b1d */ /* 0x004fec0000010000 */
[----:B------:R-:W-:Y:S05]  /*6740*/  @P0 BRA `(.L_x_93) ;  /* 0x0000000000300947 */ /* 0x000fea0003800000 */
[----:B------:R-:W-:Y:S01]  /*6750*/  UIADD3 UR6, UPT, UPT, UR50, 0x200, URZ ;  /* 0x0000020032067890 */ /* 0x000fe2000fffe0ff */
[----:B------:R-:W-:Y:S01]  /*6760*/  R2UR UR42, R109 ;  /* 0x000000006d2a72ca */ /* 0x000fe200000e0000 */
[----:B------:R-:W-:Y:S01]  /*6770*/  UIADD3 UR4, UP0, UPT, UR54, 0x680, URZ ;  /* 0x0000068036047890 */ /* 0x000fe2000ff1e0ff */
[----:B------:R-:W-:Y:S02]  /*6780*/  R2UR UR43, R107 ;  /* 0x000000006b2b72ca */ /* 0x000fe400000e0000 */
[----:B------:R-:W-:Y:S01]  /*6790*/  R2UR UR44, R108 ;  /* 0x000000006c2c72ca */ /* 0x000fe200000e0000 */
[----:B------:R-:W-:Y:S01]  /*67a0*/  IMAD.U32 R94, RZ, RZ, UR6 ;  /* 0x00000006ff5e7e24 */ /* 0x000fe2000f8e00ff */
[----:B------:R-:W-:Y:S04]  /*67b0*/  UIADD3.X UR5, UPT, UPT, URZ, UR55, URZ, UP0, !UPT ;  /* 0x00000037ff057290 */ /* 0x000fe800087fe4ff */
[----:B------:R-:W-:Y:S11]  /*67c0*/  R2UR UR40, R94 ;  /* 0x000000005e2872ca */ /* 0x000ff600000e0000 */
[----:B------:R-:W-:Y:S02]  /*67d0*/  @!UPT UIADD3 URZ, UPT, UPT, URZ, URZ, URZ ;  /* 0x000000fffffff290 */ /* 0x000fe4000fffe0ff */
[----:B------:R2:W-:Y:S01]  /*67e0*/  UTMASTG.4D.IM2COL [UR40], [UR4] ;  /* 0x00000028040073b5 */ /* 0x0005e20008058000 */
[----:B------:R0:W-:Y:S01]  /*67f0*/  UTMACMDFLUSH ;  /* 0x00000000000079b7 */ /* 0x0001e20000000000 */
[----:B--2---:R-:W-:Y:S04]  /*6800*/  DEPBAR.LE SB0, 0x1 ;  /* 0x000080400000791a */ /* 0x004fe80000000000 */
.L_x_93:
[----:B------:R-:W-:Y:S05]  /*6810*/  BSYNC.RECONVERGENT B0 ;  /* 0x0000000000007941 */ /* 0x000fea0003800200 */
.L_x_92:
[----:B------:R-:W-:Y:S01]  /*6820*/  BAR.SYNC.DEFER_BLOCKING 0x1, 0x80 ;  /* 0x0042000000007b1d */ /* 0x000fe20000010000 */
[----:B------:R-:W-:Y:S01]  /*6830*/  ISETP.NE.AND P1, PT, R111, RZ, PT ;  /* 0x000000ff6f00720c */ /* 0x000fe20003f25270 */
[----:B------:R-:W-:Y:S01]  /*6840*/  UISETP.NE.AND UP0, UPT, UR52, URZ, UPT ;  /* 0x000000ff3400728c */ /* 0x000fe2000bf05270 */
[----:B------:R-:W-:Y:S11]  /*6850*/  LEA R2, R65, UR50, 0x3 ;  /* 0x0000003241027c11 */ /* 0x000ff6000f8e18ff */
[----:B------:R-:W-:Y:S01]  /*6860*/  @P1 SHF.L.U32 R4, R99, 0x1f, RZ ;  /* 0x0000001f63041819 */ /* 0x000fe200000006ff */
[----:B------:R-:W-:Y:S06]  /*6870*/  BRA.U !UP0, `(.L_x_94) ;  /* 0x0000000108247547 */ /* 0x000fec000b800000 */
[----:B------:R-:W2:Y:S01]  /*6880*/  S2R R0, SR_CgaCtaId ;  /* 0x0000000000007919 */ /* 0x000ea20000008800 */
[----:B------:R-:W-:Y:S01]  /*6890*/  IMAD.U32 R3, RZ, RZ, UR56 ;  /* 0x00000038ff037e24 */ /* 0x000fe2000f8e00ff */
[----:B------:R-:W-:Y:S04]  /*68a0*/  UIADD3 UR56, UPT, UPT, UR56, 0x1, URZ ;  /* 0x0000000138387890 */ /* 0x000fe8000fffe0ff */
[----:B------:R-:W-:Y:S01]  /*68b0*/  @P1 LEA R3, R3, UR50, 0x3 ;  /* 0x0000003203031c11 */ /* 0x000fe2000f8e18ff */
[----:B------:R-:W-:Y:S04]  /*68c0*/  UISETP.NE.AND UP0, UPT, UR56, 0x4, UPT ;  /* 0x000000043800788c */ /* 0x000fe8000bf05270 */
[----:B------:R-:W-:Y:S01]  /*68d0*/  @P1 VIADD R3, R3, 0x80 ;  /* 0x0000008003031836 */ /* 0x000fe20000000000 */
[----:B------:R-:W-:Y:S04]  /*68e0*/  USEL UR56, UR56, URZ, UP0 ;  /* 0x000000ff38387287 */ /* 0x000fe80008000000 */
[----:B--2---:R-:W-:Y:S04]  /*68f0*/  @P1 PRMT R0, R0, 0x654, R3 ;  /* 0x0000065400001816 */ /* 0x004fe80000000003 */
[----:B------:R2:W-:Y:S04]  /*6900*/  @P1 SYNCS.ARRIVE.TRANS64.RED.A1T0 RZ, [R0+URZ], RZ ;  /* 0x000000ff00ff19a7 */ /* 0x0005e800081004ff */
.L_x_94:
[----:B------:R-:W4:Y:S01]  /*6910*/  @P1 SYNCS.PHASECHK.TRANS64.TRYWAIT P0, [R2+URZ+0x60], R4 ;  /* 0x00006004020015a7 */ /* 0x000f2200080011ff */
[----:B------:R-:W-:Y:S01]  /*6920*/  BSSY B1, `(.L_x_95) ;  /* 0x0000016000017945 */ /* 0x000fe20003800000 */
[----:B----4-:R-:W-:Y:S03]  /*6930*/  @P1 SEL R66, RZ, 0x1, !P0 ;  /* 0x00000001ff421807 */ /* 0x010fe60004000000 */
[----:B------:R-:W-:Y:S05]  /*6940*/  @!P1 BRA `(.L_x_96) ;  /* 0x00000000004c9947 */ /* 0x000fea0003800000 */
[----:B------:R-:W-:Y:S01]  /*6950*/  ISETP.NE.AND P0, PT, R66, RZ, PT ;  /* 0x000000ff4200720c */ /* 0x000fe20003f05270 */
[----:B------:R-:W-:Y:S01]  /*6960*/  BSSY B0, `(.L_x_97) ;  /* 0x000000b000007945 */ /* 0x000fe20003800000 */
[----:B------:R-:W-:Y:S11]  /*6970*/  ISETP.NE.AND P1, PT, R67, RZ, PT ;  /* 0x000000ff4300720c */ /* 0x000ff60003f25270 */
[----:B------:R-:W-:Y:S02]  /*6980*/  @!UPT UIADD3 URZ, UPT, UPT, URZ, URZ, URZ ;  /* 0x000000fffffff290 */ /* 0x000fe4000fffe0ff */
[C---:B------:R-:W-:Y:S01]  /*6990*/  @P1 IMAD R6, R65.reuse, 0x2000, R100 ;  /* 0x0000200041061824 */ /* 0x040fe200078e0264 */
[C---:B------:R-:W-:Y:S01]  /*69a0*/  @P1 LEA R4, R65.reuse, R104, 0xd ;  /* 0x0000006841041211 */ /* 0x040fe200078e68ff */
[C---:B------:R-:W-:Y:S02]  /*69b0*/  @P1 IMAD R5, R65.reuse, 0x2000, R105 ;  /* 0x0000200041051824 */ /* 0x040fe400078e0269 */
[----:B------:R-:W-:Y:S01]  /*69c0*/  @P1 IMAD R3, R65, 0x2000, R112 ;  /* 0x0000200041031824 */ /* 0x000fe200078e0270 */
[----:B------:R-:W-:Y:S06]  /*69d0*/  @P0 BRA `(.L_x_98) ;  /* 0x00000000000c0947 */ /* 0x000fec0003800000 */
[----:B--2---:R-:W-:Y:S04]  /*69e0*/  SHF.L.U32 R0, R99, 0x1f, RZ ;  /* 0x0000001f63007819 */ /* 0x004fe800000006ff */
[----:B------:R-:W2:Y:S02]  /*69f0*/  SYNCS.PHASECHK.TRANS64.TRYWAIT P0, [R2+URZ+0x60], R0 ;  /* 0x00006000020075a7 */ /* 0x000ea400080011ff */
[----:B--2---:R-:W-:Y:S05]  /*6a00*/  @!P0 BRA `(.L_x_99) ;  /* 0x0000003000308947 */ /* 0x004fea0003800000 */
.L_x_98:
[----:B------:R-:W-:Y:S05]  /*6a10*/  BSYNC B0 ;  /* 0x0000000000007941 */ /* 0x000fea0003800000 */
.L_x_97:
[----:B------:R-:W-:Y:S02]  /*6a20*/  ISETP.NE.AND P0, PT, R67, RZ, PT ;  /* 0x000000ff4300720c */ /* 0x000fe40003f05270 */
[----:B------:R-:W-:Y:S11]  /*6a30*/  IADD3 R65, PT, PT, R65, 0x1, RZ ;  /* 0x0000000141417810 */ /* 0x000ff60007ffe0ff */
[----:B------:R4:W1:Y:S04]  /*6a40*/  @P0 LDS.128 R56, [R6] ;  /* 0x0000000006380984 */ /* 0x0008680000000c00 */
[----:B------:R4:W1:Y:S04]  /*6a50*/  @P0 LDS.128 R60, [R5+0x10] ;  /* 0x00001000053c0984 */ /* 0x0008680000000c00 */
[----:B------:R4:W1:Y:S04]  /*6a60*/  @P0 LDS.128 R68, [R4+0x20] ;  /* 0x0000200004440984 */ /* 0x0008680000000c00 */
[----:B------:R4:W1:Y:S02]  /*6a70*/  @P0 LDS.128 R76, [R3+0x30] ;  /* 0x00003000034c0984 */ /* 0x0008640000000c00 */
.L_x_96:
[----:B------:R-:W-:Y:S05]  /*6a80*/  BSYNC B1 ;  /* 0x0000000000017941 */ /* 0x000fea0003800000 */
.L_x_95:
[----:B--2---:R-:W-:Y:S05]  /*6a90*/  VIADD R0, R48, 0x20 ;  /* 0x0000002030007836 */ /* 0x004fea0000000000 */
[----:B------:R-:W-:Y:S04]  /*6aa0*/  SHF.R.U32.HI R0, RZ, 0x15, R0 ;  /* 0x00000015ff007819 */ /* 0x000fe80000011600 */
[----:B------:R-:W-:Y:S11]  /*6ab0*/  LOP3.LUT P0, RZ, R0, 0x3, R103, 0x48, !PT ;  /* 0x0000000300ff7812 */ /* 0x000ff60007804867 */
[----:B------:R-:W-:Y:S02]  /*6ac0*/  @!UPT UIADD3 URZ, UPT, UPT, URZ, URZ, URZ ;  /* 0x000000fffffff290 */ /* 0x000fe4000fffe0ff */
[----:B------:R-:W-:Y:S05]  /*6ad0*/  @!P0 BRA `(.L_x_100) ;  /* 0x0000000000408947 */ /* 0x000fea0003800000 */
[----:B------:R-:W2:Y:S01]  /*6ae0*/  LDCU.64 UR8, c[0x4][0x70] ;  /* 0x01000e00ff0877ac */ /* 0x000ea20008000a00 */
[----:B----4-:R-:W-:Y:S01]  /*6af0*/  MOV R3, 0x0 ;  /* 0x0000000000037802 */ /* 0x010fe20000000f00 */
[----:B------:R-:W-:Y:S02]  /*6b00*/  HFMA2 R12, -RZ, RZ, 0, 5.9604644775390625e-08 ;  /* 0x00000001ff0c7431 */ /* 0x000fe400000001ff */
[----:B-1----:R-:W-:Y:S02]  /*6b10*/  IMAD.MOV.U32 R8, RZ, RZ, 0x192 ;  /* 0x00000192ff087424 */ /* 0x002fe400078e00ff */
[----:B------:R-:W-:Y:S01]  /*6b20*/  IMAD.MOV.U32 R13, RZ, RZ, RZ ;  /* 0x000000ffff0d7224 */ /* 0x000fe200078e00ff */
[----:B------:R-:W1:Y:S01]  /*6b30*/  LDCU.64 UR6, c[0x4][0x78] ;  /* 0x01000f00ff0677ac */ /* 0x000e620008000a00 */
[----:B------:R-:W4:Y:S01]  /*6b40*/  LDC.64 R2, c[0x4][R3] ;  /* 0x0100000003027b82 */ /* 0x000f220000000a00 */
[----:B------:R-:W5:Y:S01]  /*6b50*/  LDCU.64 UR4, c[0x4][0x10] ;  /* 0x01000200ff0477ac */ /* 0x000f620008000a00 */
[----:B--2---:R-:W-:Y:S01]  /*6b60*/  MOV R5, UR9 ;  /* 0x0000000900057c02 */ /* 0x004fe20008000f00 */
[----:B------:R-:W-:Y:S01]  /*6b70*/  IMAD.U32 R4, RZ, RZ, UR8 ;  /* 0x00000008ff047e24 */ /* 0x000fe2000f8e00ff */
[----:B-1----:R-:W-:Y:S01]  /*6b80*/  MOV R7, UR7 ;  /* 0x0000000700077c02 */ /* 0x002fe20008000f00 */
[----:B------:R-:W-:Y:S01]  /*6b90*/  IMAD.U32 R6, RZ, RZ, UR6 ;  /* 0x00000006ff067e24 */ /* 0x000fe2000f8e00ff */
[----:B-----5:R-:W-:Y:S01]  /*6ba0*/  MOV R11, UR5 ;  /* 0x00000005000b7c02 */ /* 0x020fe20008000f00 */
[----:B------:R-:W-:Y:S02]  /*6bb0*/  IMAD.U32 R10, RZ, RZ, UR4 ;  /* 0x00000004ff0a7e24 */ /* 0x000fe4000f8e00ff */
[----:B------:R-:W-:Y:S07]  /*6bc0*/  LEPC R20, `(.L_x_100) ;  /* 0x000000001014794e */ /* 0x000fee0000000000 */
[----:B---34-:R-:W-:Y:S05]  /*6bd0*/  CALL.ABS.NOINC R2 ;  /* 0x0000000002007343 */ /* 0x018fea0003c00000 */
.L_x_100:
[----:B------:R-:W-:Y:S05]  /*6be0*/  WARPSYNC.ALL ;  /* 0x0000000000007948 */ /* 0x000fea0003800000 */
[----:B------:R-:W-:Y:S01]  /*6bf0*/  R2UR UR4, R48 ;  /* 0x00000000300472ca */ /* 0x000fe200000e0000 */
[----:B-1--4-:R-:W-:Y:S01]  /*6c00*/  HADD2.F32 R3, -RZ, R56.H0_H0 ;  /* 0x20000038ff037230 */ /* 0x012fe20000004100 */
[----:B------:R-:W1:Y:S01]  /*6c10*/  S2R R113, SR_CgaCtaId ;  /* 0x0000000000717919 */ /* 0x000e620000008800 */
[--C-:B------:R-:W-:Y:S01]  /*6c20*/  HADD2.F32 R50, -RZ, R58.reuse.H0_H0 ;  /* 0x2000003aff327230 */ /* 0x100fe20000004100 */
[----:B------:R-:W-:Y:S01]  /*6c30*/  ISETP.NE.AND P6, PT, R111, RZ, PT ;  /* 0x000000ff6f00720c */ /* 0x000fe20003fc5270 */
[----:B------:R-:W-:Y:S01]  /*6c40*/  HADD2.F32 R51, -RZ, R58.H1_H1 ;  /* 0x3000003aff337230 */ /* 0x000fe20000004100 */
[----:B------:R-:W-:Y:S01]  /*6c50*/  ISETP.NE.AND P0, PT, R102, RZ, PT ;  /* 0x000000ff6600720c */ /* 0x000fe20003f05270 */
[--C-:B------:R-:W-:Y:S01]  /*6c60*/  HADD2.F32 R52, -RZ, R59.reuse.H0_H0 ;  /* 0x2000003bff347230 */ /* 0x100fe20000004100 */
[----:B------:R-:W-:Y:S01]  /*6c70*/  BSSY.RECONVERGENT B0, `(.L_x_101) ;  /* 0x000008a000007945 */ /* 0x000fe20003800200 */
[----:B------:R-:W-:Y:S04]  /*6c80*/  HADD2.F32 R53, -RZ, R59.H1_H1 ;  /* 0x3000003bff357230 */ /* 0x000fe80000004100 */
[----:B------:R-:W2:Y:S02]  /*6c90*/  LDTM.x32 R4, tmem[UR4+0x20] ;  /* 0x00002004000479ee */ /* 0x000ea400082c0000 */
[C---:B--2---:R-:W-:Y:S01]  /*6ca0*/  FMUL R0, R47.reuse, R4 ;  /* 0x000000042f007220 */ /* 0x044fe20000400000 */
[----:B------:R-:W-:Y:S02]  /*6cb0*/  HADD2.F32 R4, -RZ, R56.H1_H1 ;  /* 0x30000038ff047230 */ /* 0x000fe40000004100 */
[----:B------:R-:W-:Y:S01]  /*6cc0*/  FMUL R2, R47, R5 ;  /* 0x000000052f027220 */ /* 0x000fe20000400000 */
[--C-:B------:R-:W-:Y:S02]  /*6cd0*/  HADD2.F32 R5, -RZ, R57.reuse.H0_H0 ;  /* 0x20000039ff057230 */ /* 0x100fe40000004100 */
[----:B------:R-:W-:Y:S01]  /*6ce0*/  FFMA R0, R49, R3, R0 ;  /* 0x0000000331007223 */ /* 0x000fe20000000000 */
[----:B------:R-:W-:Y:S01]  /*6cf0*/  FMUL R3, R47, R6 ;  /* 0x000000062f037220 */ /* 0x000fe20000400000 */
[----:B------:R-:W-:Y:S01]  /*6d00*/  FFMA R2, R49, R4, R2 ;  /* 0x0000000431027223 */ /* 0x000fe20000000002 */
[----:B------:R-:W-:Y:S02]  /*6d10*/  HADD2.F32 R4, -RZ, R57.H1_H1 ;  /* 0x30000039ff047230 */ /* 0x000fe40000004100 */
        /* <DEDUP_REMOVED lines=8> */
[----:B------:R-:W-:Y:S01]  /*6da0*/  FMUL R19, R47, R30 ;  /* 0x0000001e2f137220 */ /* 0x000fe20000400000 */
[C---:B------:R-:W-:Y:S01]  /*6db0*/  FFMA R4, R49.reuse, R50, R4 ;  /* 0x0000003231047223 */ /* 0x040fe20000000004 */
[C---:B------:R-:W-:Y:S01]  /*6dc0*/  FFMA R5, R49.reuse, R51, R5 ;  /* 0x0000003331057223 */ /* 0x040fe20000000005 */
[C---:B------:R-:W-:Y:S01]  /*6dd0*/  FFMA R6, R49.reuse, R52, R6 ;  /* 0x0000003431067223 */ /* 0x040fe20000000006 */
[--C-:B------:R-:W-:Y:S01]  /*6de0*/  HADD2.F32 R50, -RZ, R60.reuse.H0_H0 ;  /* 0x2000003cff327230 */ /* 0x100fe20000004100 */
[----:B------:R-:W-:Y:S01]  /*6df0*/  F2FP.F16.F32.PACK_AB R52, R2, R0 ;  /* 0x000000000234723e */ /* 0x000fe200000000ff */
[----:B------:R-:W-:Y:S01]  /*6e00*/  FFMA R11, R49, R53, R11 ;  /* 0x00000035310b7223 */ /* 0x000fe2000000000b */
[----:B------:R-:W-:Y:S01]  /*6e10*/  F2FP.F16.F32.PACK_AB R53, R7, R3 ;  /* 0x000000030735723e */ /* 0x000fe200000000ff */
[C---:B------:R-:W-:Y:S01]  /*6e20*/  FMUL R3, R47.reuse, R14 ;  /* 0x0000000e2f037220 */ /* 0x040fe20000400000 */
[----:B------:R-:W-:Y:S01]  /*6e30*/  FMUL R14, R47, R25 ;  /* 0x000000192f0e7220 */ /* 0x000fe20000400000 */
[----:B------:R-:W-:Y:S01]  /*6e40*/  HADD2.F32 R25, -RZ, R60.H1_H1 ;  /* 0x3000003cff197230 */ /* 0x000fe20000004100 */
[----:B------:R-:W-:Y:S01]  /*6e50*/  F2FP.F16.F32.PACK_AB R54, R5, R4 ;  /* 0x000000040536723e */ /* 0x000fe200000000ff */
[C---:B------:R-:W-:Y:S01]  /*6e60*/  FMUL R0, R47.reuse, R12 ;  /* 0x0000000c2f007220 */ /* 0x040fe20000400000 */
[C---:B------:R-:W-:Y:S01]  /*6e70*/  FMUL R2, R47.reuse, R13 ;  /* 0x0000000d2f027220 */ /* 0x040fe20000400000 */
[C---:B------:R-:W-:Y:S01]  /*6e80*/  FMUL R4, R47.reuse, R15 ;  /* 0x0000000f2f047220 */ /* 0x040fe20000400000 */
[----:B------:R-:W-:Y:S01]  /*6e90*/  FMUL R15, R47, R26 ;  /* 0x0000001a2f0f7220 */ /* 0x000fe20000400000 */
[C---:B------:R-:W-:Y:S01]  /*6ea0*/  FFMA R0, R49.reuse, R50, R0 ;  /* 0x0000003231007223 */ /* 0x040fe20000000000 */
[--C-:B------:R-:W-:Y:S02]  /*6eb0*/  HADD2.F32 R26, -RZ, R61.reuse.H0_H0 ;  /* 0x2000003dff1a7230 */ /* 0x100fe40000004100 */
[----:B------:R-:W-:Y:S01]  /*6ec0*/  FFMA R2, R49, R25, R2 ;  /* 0x0000001931027223 */ /* 0x000fe20000000002 */
[C---:B------:R-:W-:Y:S01]  /*6ed0*/  FMUL R5, R47.reuse, R16 ;  /* 0x000000102f057220 */ /* 0x040fe20000400000 */
[----:B------:R-:W-:Y:S01]  /*6ee0*/  FMUL R16, R47, R27 ;  /* 0x0000001b2f107220 */ /* 0x000fe20000400000 */
[----:B------:R-:W-:Y:S01]  /*6ef0*/  F2FP.F16.F32.PACK_AB R55, R11, R6 ;  /* 0x000000060b37723e */ /* 0x000fe200000000ff */
[----:B------:R-:W-:Y:S02]  /*6f00*/  HADD2.F32 R27, -RZ, R61.H1_H1 ;  /* 0x3000003dff1b7230 */ /* 0x000fe40000004100 */
[C---:B------:R-:W-:Y:S01]  /*6f10*/  FMUL R6, R47.reuse, R17 ;  /* 0x000000112f067220 */ /* 0x040fe20000400000 */
[----:B------:R-:W-:Y:S01]  /*6f20*/  FMUL R17, R47, R28 ;  /* 0x0000001c2f117220 */ /* 0x000fe20000400000 */
[C---:B------:R-:W-:Y:S01]  /*6f30*/  FFMA R3, R49.reuse, R26, R3 ;  /* 0x0000001a31037223 */ /* 0x040fe20000000003 */
[----:B------:R-:W-:Y:S01]  /*6f40*/  STS.128 [R100+0x2000], R52 ;  /* 0x0020003464007388 */ /* 0x000fe20000000c00 */
[--C-:B------:R-:W-:Y:S01]  /*6f50*/  HADD2.F32 R25, -RZ, R62.reuse.H0_H0 ;  /* 0x2000003eff197230 */ /* 0x100fe20000004100 */
[----:B------:R-:W-:Y:S01]  /*6f60*/  F2FP.F16.F32.PACK_AB R28, R2, R0 ;  /* 0x00000000021c723e */ /* 0x000fe200000000ff */
[----:B------:R-:W-:Y:S02]  /*6f70*/  HADD2.F32 R26, -RZ, R62.H1_H1 ;  /* 0x3000003eff1a7230 */ /* 0x000fe40000004100 */
[----:B------:R-:W-:Y:S01]  /*6f80*/  FFMA R4, R49, R27, R4 ;  /* 0x0000001b31047223 */ /* 0x000fe20000000004 */
[--C-:B------:R-:W-:Y:S02]  /*6f90*/  HADD2.F32 R0, -RZ, R63.reuse.H0_H0 ;  /* 0x2000003fff007230 */ /* 0x100fe40000004100 */
[----:B------:R-:W-:Y:S01]  /*6fa0*/  FMUL R7, R47, R18 ;  /* 0x000000122f077220 */ /* 0x000fe20000400000 */
[----:B------:R-:W-:Y:S02]  /*6fb0*/  HADD2.F32 R2, -RZ, R63.H1_H1 ;  /* 0x3000003fff027230 */ /* 0x000fe40000004100 */
[C---:B------:R-:W-:Y:S01]  /*6fc0*/  FFMA R5, R49.reuse, R25, R5 ;  /* 0x0000001931057223 */ /* 0x040fe20000000005 */
[----:B------:R-:W-:Y:S01]  /*6fd0*/  FFMA R6, R49, R26, R6 ;  /* 0x0000001a31067223 */ /* 0x000fe20000000006 */
[----:B------:R-:W-:Y:S01]  /*6fe0*/  FMUL R18, R47, R29 ;  /* 0x0000001d2f127220 */ /* 0x000fe20000400000 */
[C---:B------:R-:W-:Y:S01]  /*6ff0*/  FFMA R7, R49.reuse, R0, R7 ;  /* 0x0000000031077223 */ /* 0x040fe20000000007 */
[----:B------:R-:W-:Y:S01]  /*7000*/  F2FP.F16.F32.PACK_AB R29, R4, R3 ;  /* 0x00000003041d723e */ /* 0x000fe200000000ff */
[--C-:B------:R-:W-:Y:S02]  /*7010*/  HADD2.F32 R0, -RZ, R68.reuse.H0_H0 ;  /* 0x20000044ff007230 */ /* 0x100fe40000004100 */
[----:B------:R-:W-:Y:S01]  /*7020*/  FFMA R8, R49, R2, R8 ;  /* 0x0000000231087223 */ /* 0x000fe20000000008 */
[C---:B------:R-:W-:Y:S01]  /*7030*/  FMUL R9, R47.reuse, R20 ;  /* 0x000000142f097220 */ /* 0x040fe20000400000 */
        /* <DEDUP_REMOVED lines=15> */
[----:B------:R-:W-:Y:S02]  /*7130*/  HADD2.F32 R2, -RZ, R71.H1_H1 ;  /* 0x30000047ff027230 */ /* 0x000fe40000004100 */
[----:B------:R-:W-:Y:S01]  /*7140*/  FMUL R20, R47, R31 ;  /* 0x0000001f2f147220 */ /* 0x000fe20000400000 */
[----:B------:R-:W-:Y:S01]  /*7150*/  F2FP.F16.F32.PACK_AB R30, R6, R5 ;  /* 0x00000005061e723e */ /* 0x000fe200000000ff */
[C---:B------:R-:W-:Y:S01]  /*7160*/  FFMA R14, R49.reuse, R0, R14 ;  /* 0x00000000310e7223 */ /* 0x040fe2000000000e */
[C---:B------:R-:W-:Y:S01]  /*7170*/  FFMA R15, R49.reuse, R3, R15 ;  /* 0x00000003310f7223 */ /* 0x040fe2000000000f */
[----:B------:R-:W-:Y:S01]  /*7180*/  FFMA R16, R49, R2, R16 ;  /* 0x0000000231107223 */ /* 0x000fe20000000010 */
[--C-:B------:R-:W-:Y:S01]  /*7190*/  HADD2.F32 R0, -RZ, R76.reuse.H0_H0 ;  /* 0x2000004cff007230 */ /* 0x100fe20000004100 */
[----:B------:R-:W-:Y:S01]  /*71a0*/  F2FP.F16.F32.PACK_AB R31, R8, R7 ;  /* 0x00000007081f723e */ /* 0x000fe200000000ff */
[----:B------:R-:W-:Y:S02]  /*71b0*/  HADD2.F32 R2, -RZ, R76.H1_H1 ;  /* 0x3000004cff027230 */ /* 0x000fe40000004100 */
[----:B------:R-:W-:Y:S01]  /*71c0*/  FMUL R21, R47, R32 ;  /* 0x000000202f157220 */ /* 0x000fe20000400000 */
[--C-:B------:R-:W-:Y:S02]  /*71d0*/  HADD2.F32 R3, -RZ, R77.reuse.H0_H0 ;  /* 0x2000004dff037230 */ /* 0x100fe40000004100 */
[C---:B------:R-:W-:Y:S01]  /*71e0*/  FFMA R17, R49.reuse, R0, R17 ;  /* 0x0000000031117223 */ /* 0x040fe20000000011 */
[----:B------:R-:W-:Y:S01]  /*71f0*/  STS.128 [R105+0x2010], R28 ;  /* 0x0020101c69007388 */ /* 0x000fe20000000c00 */
[C---:B------:R-:W-:Y:S01]  /*7200*/  FFMA R18, R49.reuse, R2, R18 ;  /* 0x0000000231127223 */ /* 0x040fe20000000012 */
[----:B------:R-:W-:Y:S02]  /*7210*/  HADD2.F32 R0, -RZ, R77.H1_H1 ;  /* 0x3000004dff007230 */ /* 0x000fe40000004100 */
[----:B------:R-:W-:Y:S01]  /*7220*/  FFMA R19, R49, R3, R19 ;  /* 0x0000000331137223 */ /* 0x000fe20000000013 */
[--C-:B------:R-:W-:Y:S02]  /*7230*/  HADD2.F32 R2, -RZ, R78.reuse.H0_H0 ;  /* 0x2000004eff027230 */ /* 0x100fe40000004100 */
[C---:B------:R-:W-:Y:S01]  /*7240*/  FMUL R22, R47.reuse, R33 ;  /* 0x000000212f167220 */ /* 0x040fe20000400000 */
[----:B------:R-:W-:Y:S01]  /*7250*/  HADD2.F32 R3, -RZ, R78.H1_H1 ;  /* 0x3000004eff037230 */ /* 0x000fe20000004100 */
[----:B------:R-:W-:Y:S01]  /*7260*/  F2FP.F16.F32.PACK_AB R8, R10, R9 ;  /* 0x000000090a08723e */ /* 0x000fe200000000ff */
[--C-:B------:R-:W-:Y:S02]  /*7270*/  HADD2.F32 R4, -RZ, R79.reuse.H0_H0 ;  /* 0x2000004fff047230 */ /* 0x100fe40000004100 */
[----:B------:R-:W-:Y:S01]  /*7280*/  FMUL R23, R47, R34 ;  /* 0x000000222f177220 */ /* 0x000fe20000400000 */
[----:B------:R-:W-:Y:S01]  /*7290*/  HADD2.F32 R5, -RZ, R79.H1_H1 ;  /* 0x3000004fff057230 */ /* 0x000fe20000004100 */
[----:B------:R-:W-:Y:S01]  /*72a0*/  F2FP.F16.F32.PACK_AB R9, R12, R11 ;  /* 0x0000000b0c09723e */ /* 0x000fe200000000ff */
[----:B------:R-:W-:Y:S01]  /*72b0*/  FFMA R20, R49, R0, R20 ;  /* 0x0000000031147223 */ /* 0x000fe20000000014 */
[----:B------:R-:W-:Y:S01]  /*72c0*/  FMUL R24, R47, R35 ;  /* 0x000000232f187220 */ /* 0x000fe20000400000 */
[----:B------:R-:W-:Y:S01]  /*72d0*/  F2FP.F16.F32.PACK_AB R10, R14, R13 ;  /* 0x0000000d0e0a723e */ /* 0x000fe200000000ff */
[C---:B------:R-:W-:Y:S01]  /*72e0*/  FFMA R21, R49.reuse, R2, R21 ;  /* 0x0000000231157223 */ /* 0x040fe20000000015 */
[----:B------:R-:W-:Y:S01]  /*72f0*/  F2FP.F16.F32.PACK_AB R11, R16, R15 ;  /* 0x0000000f100b723e */ /* 0x000fe200000000ff */
[C---:B------:R-:W-:Y:S01]  /*7300*/  FFMA R22, R49.reuse, R3, R22 ;  /* 0x0000000331167223 */ /* 0x040fe20000000016 */
[C---:B------:R-:W-:Y:S01]  /*7310*/  FFMA R23, R49.reuse, R4, R23 ;  /* 0x0000000431177223 */ /* 0x040fe20000000017 */
[----:B------:R-:W-:Y:S01]  /*7320*/  FFMA R24, R49, R5, R24 ;  /* 0x0000000531187223 */ /* 0x000fe20000000018 */
[----:B------:R-:W-:Y:S01]  /*7330*/  F2FP.F16.F32.PACK_AB R4, R18, R17 ;  /* 0x000000111204723e */ /* 0x000fe200000000ff */
[----:B------:R-:W-:Y:S01]  /*7340*/  STS.128 [R104+0x2020], R8 ;  /* 0x0020200868007388 */ /* 0x000fe20000000c00 */
[----:B------:R-:W-:Y:S02]  /*7350*/  F2FP.F16.F32.PACK_AB R5, R20, R19 ;  /* 0x000000131405723e */ /* 0x000fe400000000ff */
[----:B------:R-:W-:Y:S02]  /*7360*/  F2FP.F16.F32.PACK_AB R6, R22, R21 ;  /* 0x000000151606723e */ /* 0x000fe400000000ff */
[----:B------:R-:W-:Y:S02]  /*7370*/  F2FP.F16.F32.PACK_AB R7, R24, R23 ;  /* 0x000000171807723e */ /* 0x000fe400000000ff */
[----:B------:R-:W-:Y:S02]  /*7380*/  MOV R0, UR56 ;  /* 0x0000003800007c02 */ /* 0x000fe40008000f00 */
[----:B------:R-:W-:Y:S01]  /*7390*/  @P6 SHF.L.U32 R2, R99, 0x1f, RZ ;  /* 0x0000001f63026819 */ /* 0x000fe200000006ff */
[----:B------:R2:W-:Y:S01]  /*73a0*/  STS.128 [R112+0x2030], R4 ;  /* 0x0020300470007388 */ /* 0x0005e20000000c00 */
[----:B------:R-:W-:Y:S04]  /*73b0*/  @P6 LEA R0, R0, UR50, 0x3 ;  /* 0x0000003200006c11 */ /* 0x000fe8000f8e18ff */
[----:B------:R-:W-:Y:S01]  /*73c0*/  @P6 IADD3 R0, PT, PT, R0, 0x80, RZ ;  /* 0x0000008000006810 */ /* 0x000fe20007ffe0ff */
[----:B------:R-:W-:Y:S01]  /*73d0*/  @!PT LDS RZ, [RZ] ;  /* 0x00000000fffff984 */ /* 0x000fe20000000800 */
[----:B------:R-:W-:Y:S01]  /*73e0*/  @!PT LDS RZ, [RZ] ;  /* 0x00000000fffff984 */ /* 0x000fe20000000800 */
[----:B------:R-:W-:Y:S01]  /*73f0*/  @!PT LDS RZ, [RZ] ;  /* 0x00000000fffff984 */ /* 0x000fe20000000800 */
[----:B------:R-:W-:Y:S01]  /*7400*/  @!PT LDS RZ, [RZ] ;  /* 0x00000000fffff984 */ /* 0x000fe20000000800 */
[----:B------:R4:W-:Y:S06]  /*7410*/  MEMBAR.ALL.CTA ;  /* 0x0000000000007992 */ /* 0x0009ec0000008000 */
[----:B----4-:R-:W4:Y:S01]  /*7420*/  FENCE.VIEW.ASYNC.S ;  /* 0x00000000000073c6 */ /* 0x010f220000000000 */
[----:B-1----:R-:W-:Y:S02]  /*7430*/  @P6 PRMT R0, R113, 0x654, R0 ;  /* 0x0000065471006816 */ /* 0x002fe40000000000 */
[----:B--2---:R-:W-:Y:S01]  /*7440*/  LEA R6, R65, UR50, 0x3 ;  /* 0x0000003241067c11 */ /* 0x004fe2000f8e18ff */
[----:B----4-:R-:W-:Y:S06]  /*7450*/  BAR.SYNC.DEFER_BLOCKING 0x1, 0x80 ;  /* 0x0042000000007b1d */ /* 0x010fec0000010000 */
[----:B------:R-:W-:Y:S05]  /*7460*/  @P0 BRA `(.L_x_102) ;  /* 0x0000000000280947 */ /* 0x000fea0003800000 */
[----:B------:R-:W-:Y:S01]  /*7470*/  R2UR UR10, R109 ;  /* 0x000000006d0a72ca */ /* 0x000fe200000e0000 */
[----:B------:R-:W-:Y:S01]  /*7480*/  UIADD3 UR4, UP0, UPT, UR54, 0x680, URZ ;  /* 0x0000068036047890 */ /* 0x000fe2000ff1e0ff */
[----:B------:R-:W-:Y:S01]  /*7490*/  R2UR UR11, R107 ;  /* 0x000000006b0b72ca */ /* 0x000fe200000e0000 */
[----:B------:R-:W-:Y:S01]  /*74a0*/  UIADD3 UR9, UPT, UPT, UR41, 0x20, URZ ;  /* 0x0000002029097890 */ /* 0x000fe2000fffe0ff */
[----:B------:R-:W-:Y:S01]  /*74b0*/  R2UR UR12, R108 ;  /* 0x000000006c0c72ca */ /* 0x000fe200000e0000 */
[----:B------:R-:W-:Y:S02]  /*74c0*/  UIADD3 UR8, UPT, UPT, UR50, 0x2200, URZ ;  /* 0x0000220032087890 */ /* 0x000fe4000fffe0ff */
[----:B------:R-:W-:Y:S10]  /*74d0*/  UIADD3.X UR5, UPT, UPT, URZ, UR55, URZ, UP0, !UPT ;  /* 0x00000037ff057290 */ /* 0x000ff400087fe4ff */
[----:B------:R1:W-:Y:S01]  /*74e0*/  UTMASTG.4D.IM2COL [UR8], [UR4] ;  /* 0x00000008040073b5 */ /* 0x0003e20008058000 */
[----:B------:R0:W-:Y:S01]  /*74f0*/  UTMACMDFLUSH ;  /* 0x00000000000079b7 */ /* 0x0001e20000000000 */
[----:B-1----:R-:W-:Y:S04]  /*7500*/  DEPBAR.LE SB0, 0x1 ;  /* 0x000080400000791a */ /* 0x002fe80000000000 */
.L_x_102:
[----:B------:R-:W-:Y:S05]  /*7510*/  BSYNC.RECONVERGENT B0 ;  /* 0x0000000000007941 */ /* 0x000fea0003800200 */
.L_x_101:
[----:B------:R-:W-:Y:S01]  /*7520*/  BAR.SYNC.DEFER_BLOCKING 0x1, 0x80 ;  /* 0x0042000000007b1d */ /* 0x000fe20000010000 */
[----:B------:R-:W-:Y:S04]  /*7530*/  UIADD3 UR40, UPT, UPT, UR56, 0x1, URZ ;  /* 0x0000000138287890 */ /* 0x000fe8000fffe0ff */
[----:B------:R-:W-:Y:S04]  /*7540*/  UISETP.NE.AND UP0, UPT, UR40, 0x4, UPT ;  /* 0x000000042800788c */ /* 0x000fe8000bf05270 */
[----:B------:R-:W-:Y:S01]  /*7550*/  USEL UR40, UR40, URZ, UP0 ;  /* 0x000000ff28287287 */ /* 0x000fe20008000000 */
[----:B------:R1:W-:Y:S01]  /*7560*/  @P6 SYNCS.ARRIVE.TRANS64.RED.A1T0 RZ, [R0+URZ], RZ ;  /* 0x000000ff00ff69a7 */ /* 0x0003e200081004ff */
[----:B------:R-:W-:Y:S01]  /*7570*/  BSSY B1, `(.L_x_103) ;  /* 0x0000017000017945 */ /* 0x000fe20003800000 */
[----:B------:R-:W2:Y:S02]  /*7580*/  @P6 SYNCS.PHASECHK.TRANS64.TRYWAIT P0, [R6+URZ+0x60], R2 ;  /* 0x00006002060065a7 */ /* 0x000ea400080011ff */
[----:B--2---:R-:W-:Y:S01]  /*7590*/  @P6 SEL R66, RZ, 0x1, !P0 ;  /* 0x00000001ff426807 */ /* 0x004fe20004000000 */
[----:B-1----:R-:W-:Y:S06]  /*75a0*/  @!P6 BRA `(.L_x_104) ;  /* 0x00000000004ce947 */ /* 0x002fec0003800000 */
        /* <DEDUP_REMOVED lines=9> */
[----:B------:R-:W-:Y:S04]  /*7640*/  SHF.L.U32 R5, R99, 0x1f, RZ ;  /* 0x0000001f63057819 */ /* 0x000fe800000006ff */
[----:B------:R-:W1:Y:S02]  /*7650*/  SYNCS.PHASECHK.TRANS64.TRYWAIT P0, [R6+URZ+0x60], R5 ;  /* 0x00006005060075a7 */ /* 0x000e6400080011ff */
[----:B-1----:R-:W-:Y:S05]  /*7660*/  @!P0 BRA `(.L_x_107) ;  /* 0x00000024002c8947 */ /* 0x002fea0003800000 */
.L_x_106:
[----:B------:R-:W-:Y:S05]  /*7670*/  BSYNC B0 ;  /* 0x0000000000007941 */ /* 0x000fea0003800000 */
.L_x_105:
[----:B------:R-:W-:Y:S02]  /*7680*/  ISETP.NE.AND P0, PT, R67, RZ, PT ;  /* 0x000000ff4300720c */ /* 0x000fe40003f05270 */
[----:B------:R-:W-:Y:S11]  /*7690*/  IADD3 R65, PT, PT, R65, 0x1, RZ ;  /* 0x0000000141417810 */ /* 0x000ff60007ffe0ff */
[----:B------:R2:W4:Y:S04]  /*76a0*/  @P0 LDS.128 R56, [R4] ;  /* 0x0000000004380984 */ /* 0x0005280000000c00 */
[----:B------:R2:W1:Y:S04]  /*76b0*/  @P0 LDS.128 R60, [R3+0x10] ;  /* 0x00001000033c0984 */ /* 0x0004680000000c00 */
[----:B------:R2:W1:Y:S04]  /*76c0*/  @P0 LDS.128 R68, [R2+0x20] ;  /* 0x0000200002440984 */ /* 0x0004680000000c00 */
[----:B------:R2:W1:Y:S02]  /*76d0*/  @P0 LDS.128 R76, [R0+0x30] ;  /* 0x00003000004c0984 */ /* 0x0004640000000c00 */
.L_x_104:
[----:B------:R-:W-:Y:S05]  /*76e0*/  BSYNC B1 ;  /* 0x0000000000017941 */ /* 0x000fea0003800000 */
.L_x_103:
[----:B--2---:R-:W-:Y:S05]  /*76f0*/  VIADD R0, R48, 0x40 ;  /* 0x0000004030007836 */ /* 0x004fea0000000000 */
[----:B------:R-:W-:Y:S04]  /*7700*/  SHF.R.U32.HI R0, RZ, 0x15, R0 ;  /* 0x00000015ff007819 */ /* 0x000fe80000011600 */
[----:B------:R-:W-:Y:S11]  /*7710*/  LOP3.LUT P0, RZ, R0, 0x3, R103, 0x48, !PT ;  /* 0x0000000300ff7812 */ /* 0x000ff60007804867 */
[----:B------:R-:W-:Y:S02]  /*7720*/  @!UPT UIADD3 URZ, UPT, UPT, URZ, URZ, URZ ;  /* 0x000000fffffff290 */ /* 0x000fe4000fffe0ff */
[----:B------:R-:W-:Y:S05]  /*7730*/  @!P0 BRA `(.L_x_108) ;  /* 0x0000000000408947 */ /* 0x000fea0003800000 */
[----:B------:R-:W1:Y:S01]  /*7740*/  LDCU.64 UR8, c[0x4][0x70] ;  /* 0x01000e00ff0877ac */ /* 0x000e620008000a00 */
[----:B------:R-:W-:Y:S01]  /*7750*/  MOV R3, 0x0 ;  /* 0x0000000000037802 */ /* 0x000fe20000000f00 */
[----:B------:R-:W-:Y:S02]  /*7760*/  HFMA2 R12, -RZ, RZ, 0, 5.9604644775390625e-08 ;  /* 0x00000001ff0c7431 */ /* 0x000fe400000001ff */
[----:B------:R-:W-:Y:S02]  /*7770*/  IMAD.MOV.U32 R8, RZ, RZ, 0x192 ;  /* 0x00000192ff087424 */ /* 0x000fe400078e00ff */
[----:B------:R-:W-:Y:S01]  /*7780*/  IMAD.MOV.U32 R13, RZ, RZ, RZ ;  /* 0x000000ffff0d7224 */ /* 0x000fe200078e00ff */
[----:B------:R-:W2:Y:S01]  /*7790*/  LDCU.64 UR6, c[0x4][0x78] ;  /* 0x01000f00ff0677ac */ /* 0x000ea20008000a00 */
[----:B------:R-:W3:Y:S01]  /*77a0*/  LDC.64 R2, c[0x4][R3] ;  /* 0x0100000003027b82 */ /* 0x000ee20000000a00 */
[----:B------:R-:W5:Y:S01]  /*77b0*/  LDCU.64 UR4, c[0x4][0x10] ;  /* 0x01000200ff0477ac */ /* 0x000f620008000a00 */
[----:B-1----:R-:W-:Y:S01]  /*77c0*/  MOV R5, UR9 ;  /* 0x0000000900057c02 */ /* 0x002fe20008000f00 */
[----:B------:R-:W-:Y:S01]  /*77d0*/  IMAD.U32 R4, RZ, RZ, UR8 ;  /* 0x00000008ff047e24 */ /* 0x000fe2000f8e00ff */
[----:B--2---:R-:W-:Y:S01]  /*77e0*/  MOV R7, UR7 ;  /* 0x0000000700077c02 */ /* 0x004fe20008000f00 */
[----:B------:R-:W-:Y:S01]  /*77f0*/  IMAD.U32 R6, RZ, RZ, UR6 ;  /* 0x00000006ff067e24 */ /* 0x000fe2000f8e00ff */
[----:B-----5:R-:W-:Y:S01]  /*7800*/  MOV R11, UR5 ;  /* 0x00000005000b7c02 */ /* 0x020fe20008000f00 */
[----:B------:R-:W-:Y:S02]  /*7810*/  IMAD.U32 R10, RZ, RZ, UR4 ;  /* 0x00000004ff0a7e24 */ /* 0x000fe4000f8e00ff */
[----:B------:R-:W-:Y:S07]  /*7820*/  LEPC R20, `(.L_x_108) ;  /* 0x000000001014794e */ /* 0x000fee0000000000 */
[----:B---34-:R-:W-:Y:S05]  /*7830*/  CALL.ABS.NOINC R2 ;  /* 0x0000000002007343 */ /* 0x018fea0003c00000 */
.L_x_108:
[----:B------:R-:W-:Y:S05]  /*7840*/  WARPSYNC.ALL ;  /* 0x0000000000007948 */ /* 0x000fea0003800000 */
[----:B------:R-:W-:Y:S01]  /*7850*/  R2UR UR4, R48 ;  /* 0x00000000300472ca */ /* 0x000fe200000e0000 */
[--C-:B----4-:R-:W-:Y:S01]  /*7860*/  HADD2.F32 R50, -RZ, R56.reuse.H0_H0 ;  /* 0x20000038ff327230 */ /* 0x110fe20000004100 */
[----:B------:R-:W-:Y:S01]  /*7870*/  ISETP.NE.AND P6, PT, R111, RZ, PT ;  /* 0x000000ff6f00720c */ /* 0x000fe20003fc5270 */
[----:B------:R-:W-:Y:S01]  /*7880*/  HADD2.F32 R51, -RZ, R56.H1_H1 ;  /* 0x30000038ff337230 */ /* 0x000fe20000004100 */
[----:B------:R-:W-:Y:S01]  /*7890*/  ISETP.NE.AND P0, PT, R102, RZ, PT ;  /* 0x000000ff6600720c */ /* 0x000fe20003f05270 */
[----:B------:R-:W-:Y:S01]  /*78a0*/  HADD2.F32 R52, -RZ, R57.H0_H0 ;  /* 0x20000039ff347230 */ /* 0x000fe20000004100 */
[----:B------:R-:W-:Y:S07]  /*78b0*/  BSSY.RECONVERGENT B0, `(.L_x_109) ;  /* 0x000008b000007945 */ /* 0x000fee0003800200 */
[----:B-1----:R-:W1:Y:S02]  /*78c0*/  LDTM.x32 R4, tmem[UR4+0x40] ;  /* 0x00004004000479ee */ /* 0x002e6400082c0000 */
[C---:B-1----:R-:W-:Y:S01]  /*78d0*/  FMUL R0, R47.reuse, R4 ;  /* 0x000000042f007220 */ /* 0x042fe20000400000 */
[C---:B------:R-:W-:Y:S01]  /*78e0*/  FMUL R4, R47.reuse, R8 ;  /* 0x000000082f047220 */ /* 0x040fe20000400000 */
[C---:B------:R-:W-:Y:S01]  /*78f0*/  FMUL R2, R47.reuse, R5 ;  /* 0x000000052f027220 */ /* 0x040fe20000400000 */
[----:B------:R-:W-:Y:S01]  /*7900*/  FMUL R8, R47, R12 ;  /* 0x0000000c2f087220 */ /* 0x000fe20000400000 */
[----:B------:R-:W-:Y:S01]  /*7910*/  FFMA R0, R49, R50, R0 ;  /* 0x0000003231007223 */ /* 0x000fe20000000000 */
[----:B------:R-:W-:Y:S01]  /*7920*/  FMUL R3, R47, R6 ;  /* 0x000000062f037220 */ /* 0x000fe20000400000 */
[----:B------:R-:W-:Y:S01]  /*7930*/  FFMA R2, R49, R51, R2 ;  /* 0x0000003331027223 */ /* 0x000fe20000000002 */
[--C-:B------:R-:W-:Y:S02]  /*7940*/  HADD2.F32 R50, -RZ, R59.reuse.H0_H0 ;  /* 0x2000003bff327230 */ /* 0x100fe40000004100 */
[----:B------:R-:W-:Y:S01]  /*7950*/  FMUL R5, R47, R9 ;  /* 0x000000092f057220 */ /* 0x000fe20000400000 */
[----:B------:R-:W-:Y:S01]  /*7960*/  FFMA R3, R49, R52, R3 ;  /* 0x0000003431037223 */ /* 0x000fe20000000003 */
[----:B------:R-:W-:Y:S01]  /*7970*/  HADD2.F32 R51, -RZ, R59.H1_H1 ;  /* 0x3000003bff337230 */ /* 0x000fe20000004100 */
[----:B------:R-:W-:Y:S01]  /*7980*/  F2FP.F16.F32.PACK_AB R52, R2, R0 ;  /* 0x000000000234723e */ /* 0x000fe200000000ff */
[C---:B------:R-:W-:Y:S01]  /*7990*/  FMUL R12, R47.reuse, R16 ;  /* 0x000000102f0c7220 */ /* 0x040fe20000400000 */
[C---:B------:R-:W-:Y:S01]  /*79a0*/  FMUL R6, R47.reuse, R10 ;  /* 0x0000000a2f067220 */ /* 0x040fe20000400000 */
[--C-:B------:R-:W-:Y:S02]  /*79b0*/  HADD2.F32 R0, -RZ, R60.reuse.H0_H0 ;  /* 0x2000003cff007230 */ /* 0x100fe40000004100 */
[C---:B------:R-:W-:Y:S01]  /*79c0*/  FMUL R9, R47.reuse, R13 ;  /* 0x0000000d2f097220 */ /* 0x040fe20000400000 */
[C---:B------:R-:W-:Y:S01]  /*79d0*/  FMUL R16, R47.reuse, R20 ;  /* 0x000000142f107220 */ /* 0x040fe20000400000 */
[----:B------:R-:W-:Y:S02]  /*79e0*/  HADD2.F32 R2, -RZ, R60.H1_H1 ;  /* 0x3000003cff027230 */ /* 0x000fe40000004100 */
[C---:B------:R-:W-:Y:S01]  /*79f0*/  FMUL R10, R47.reuse, R14 ;  /* 0x0000000e2f0a7220 */ /* 0x040fe20000400000 */
        /* <DEDUP_REMOVED lines=14> */
[--C-:B------:R-:W-:Y:S02]  /*7ae0*/  HADD2.F32 R33, -RZ, R58.reuse.H0_H0 ;  /* 0x2000003aff217230 */ /* 0x100fe40000004100 */
[----:B------:R-:W-:Y:S01]  /*7af0*/  FMUL R30, R47, R34 ;  /* 0x000000222f1e7220 */ /* 0x000fe20000400000 */
[----:B------:R-:W-:Y:S02]  /*7b00*/  HADD2.F32 R34, -RZ, R58.H1_H1 ;  /* 0x3000003aff227230 */ /* 0x000fe40000004100 */
[----:B------:R-:W-:Y:S01]  /*7b10*/  FFMA R7, R49, R32, R7 ;  /* 0x0000002031077223 */ /* 0x000fe20000000007 */
[----:B------:R-:W-:Y:S01]  /*7b20*/  FMUL R11, R47, R11 ;  /* 0x0000000b2f0b7220 */ /* 0x000fe20000400000 */
[----:B------:R-:W-:Y:S01]  /*7b30*/  FFMA R4, R49, R33, R4 ;  /* 0x0000002131047223 */ /* 0x000fe20000000004 */
[----:B------:R-:W-:Y:S01]  /*7b40*/  FMUL R15, R47, R15 ;  /* 0x0000000f2f0f7220 */ /* 0x000fe20000400000 */
[C---:B------:R-:W-:Y:S01]  /*7b50*/  FFMA R5, R49.reuse, R34, R5 ;  /* 0x0000002231057223 */ /* 0x040fe20000000005 */
[----:B------:R-:W-:Y:S01]  /*7b60*/  FFMA R6, R49, R50, R6 ;  /* 0x0000003231067223 */ /* 0x000fe20000000006 */
[----:B------:R-:W-:Y:S01]  /*7b70*/  F2FP.F16.F32.PACK_AB R53, R7, R3 ;  /* 0x000000030735723e */ /* 0x000fe200000000ff */
[C---:B------:R-:W-:Y:S01]  /*7b80*/  FFMA R11, R49.reuse, R51, R11 ;  /* 0x00000033310b7223 */ /* 0x040fe2000000000b */
[C---:B------:R-:W-:Y:S01]  /*7b90*/  FFMA R8, R49.reuse, R0, R8 ;  /* 0x0000000031087223 */ /* 0x040fe20000000008 */
[--C-:B------:R-:W-:Y:S02]  /*7ba0*/  HADD2.F32 R3, -RZ, R61.reuse.H0_H0 ;  /* 0x2000003dff037230 */ /* 0x100fe40000004100 */
[----:B------:R-:W-:Y:S01]  /*7bb0*/  FFMA R9, R49, R2, R9 ;  /* 0x0000000231097223 */ /* 0x000fe20000000009 */
[----:B------:R-:W-:Y:S02]  /*7bc0*/  HADD2.F32 R0, -RZ, R61.H1_H1 ;  /* 0x3000003dff007230 */ /* 0x000fe40000004100 */
[----:B------:R-:W-:Y:S01]  /*7bd0*/  FMUL R19, R47, R19 ;  /* 0x000000132f137220 */ /* 0x000fe20000400000 */
[--C-:B------:R-:W-:Y:S02]  /*7be0*/  HADD2.F32 R2, -RZ, R62.reuse.H0_H0 ;  /* 0x2000003eff027230 */ /* 0x100fe40000004100 */
[C---:B------:R-:W-:Y:S01]  /*7bf0*/  FFMA R10, R49.reuse, R3, R10 ;  /* 0x00000003310a7223 */ /* 0x040fe2000000000a */
[--C-:B------:R-:W-:Y:S02]  /*7c00*/  HADD2.F32 R3, -RZ, R63.reuse.H0_H0 ;  /* 0x2000003fff037230 */ /* 0x100fe40000004100 */
[C---:B------:R-:W-:Y:S01]  /*7c10*/  FFMA R15, R49.reuse, R0, R15 ;  /* 0x00000000310f7223 */ /* 0x040fe2000000000f */
[----:B------:R-:W-:Y:S02]  /*7c20*/  HADD2.F32 R0, -RZ, R62.H1_H1 ;  /* 0x3000003eff007230 */ /* 0x000fe40000004100 */
[----:B------:R-:W-:Y:S01]  /*7c30*/  FFMA R12, R49, R2, R12 ;  /* 0x00000002310c7223 */ /* 0x000fe2000000000c */
[--C-:B------:R-:W-:Y:S02]  /*7c40*/  HADD2.F32 R2, -RZ, R68.reuse.H0_H0 ;  /* 0x20000044ff027230 */ /* 0x100fe40000004100 */
[C---:B------:R-:W-:Y:S01]  /*7c50*/  FMUL R23, R47.reuse, R23 ;  /* 0x000000172f177220 */ /* 0x040fe20000400000 */
[----:B------:R-:W-:Y:S01]  /*7c60*/  FMUL R27, R47, R27 ;  /* 0x0000001b2f1b7220 */ /* 0x000fe20000400000 */
[C---:B------:R-:W-:Y:S01]  /*7c70*/  FFMA R13, R49.reuse, R0, R13 ;  /* 0x00000000310d7223 */ /* 0x040fe2000000000d */
[----:B------:R-:W-:Y:S02]  /*7c80*/  HADD2.F32 R0, -RZ, R63.H1_H1 ;  /* 0x3000003fff007230 */ /* 0x000fe40000004100 */
[----:B------:R-:W-:Y:S01]  /*7c90*/  FFMA R14, R49, R3, R14 ;  /* 0x00000003310e7223 */ /* 0x000fe2000000000e */
[----:B------:R-:W-:Y:S01]  /*7ca0*/  HADD2.F32 R3, -RZ, R68.H1_H1 ;  /* 0x30000044ff037230 */ /* 0x000fe20000004100 */
[----:B------:R-:W-:Y:S01]  /*7cb0*/  F2FP.F16.F32.PACK_AB R54, R5, R4 ;  /* 0x000000040536723e */ /* 0x000fe200000000ff */
[----:B------:R-:W-:Y:S01]  /*7cc0*/  FMUL R31, R47, R31 ;  /* 0x0000001f2f1f7220 */ /* 0x000fe20000400000 */
[C---:B------:R-:W-:Y:S01]  /*7cd0*/  FFMA R19, R49.reuse, R0, R19 ;  /* 0x0000000031137223 */ /* 0x040fe20000000013 */
[--C-:B------:R-:W-:Y:S02]  /*7ce0*/  HADD2.F32 R0, -RZ, R69.reuse.H0_H0 ;  /* 0x20000045ff007230 */ /* 0x100fe40000004100 */
[C---:B------:R-:W-:Y:S01]  /*7cf0*/  FFMA R16, R49.reuse, R2, R16 ;  /* 0x0000000231107223 */ /* 0x040fe20000000010 */
[----:B------:R-:W-:Y:S01]  /*7d00*/  FFMA R17, R49, R3, R17 ;  /* 0x0000000331117223 */ /* 0x000fe20000000011 */
[----:B------:R-:W-:Y:S01]  /*7d10*/  HADD2.F32 R2, -RZ, R69.H1_H1 ;  /* 0x30000045ff027230 */ /* 0x000fe20000004100 */
[----:B------:R-:W-:Y:S01]  /*7d20*/  F2FP.F16.F32.PACK_AB R55, R11, R6 ;  /* 0x000000060b37723e */ /* 0x000fe200000000ff */
[----:B------:R-:W-:Y:S01]  /*7d30*/  FFMA R18, R49, R0, R18 ;  /* 0x0000000031127223 */ /* 0x000fe20000000012 */
[--C-:B------:R-:W-:Y:S01]  /*7d40*/  HADD2.F32 R0, -RZ, R70.reuse.H0_H0 ;  /* 0x20000046ff007230 */ /* 0x100fe20000004100 */
[----:B------:R-:W-:Y:S01]  /*7d50*/  F2FP.F16.F32.PACK_AB R8, R9, R8 ;  /* 0x000000080908723e */ /* 0x000fe200000000ff */
[C---:B------:R-:W-:Y:S01]  /*7d60*/  FFMA R23, R49.reuse, R2, R23 ;  /* 0x0000000231177223 */ /* 0x040fe20000000017 */
[----:B------:R1:W-:Y:S01]  /*7d70*/  STS.128 [R100+0x4000], R52 ;  /* 0x0040003464007388 */ /* 0x0003e20000000c00 */
[----:B------:R-:W-:Y:S02]  /*7d80*/  HADD2.F32 R2, -RZ, R70.H1_H1 ;  /* 0x30000046ff027230 */ /* 0x000fe40000004100 */
[----:B------:R-:W-:Y:S01]  /*7d90*/  FFMA R20, R49, R0, R20 ;  /* 0x0000000031147223 */ /* 0x000fe20000000014 */
[--C-:B------:R-:W-:Y:S01]  /*7da0*/  HADD2.F32 R3, -RZ, R71.reuse.H0_H0 ;  /* 0x20000047ff037230 */ /* 0x100fe20000004100 */
[----:B------:R-:W-:Y:S01]  /*7db0*/  F2FP.F16.F32.PACK_AB R9, R15, R10 ;  /* 0x0000000a0f09723e */ /* 0x000fe200000000ff */
[----:B------:R-:W-:Y:S02]  /*7dc0*/  HADD2.F32 R0, -RZ, R71.H1_H1 ;  /* 0x30000047ff007230 */ /* 0x000fe40000004100 */
[C---:B------:R-:W-:Y:S01]  /*7dd0*/  FFMA R21, R49.reuse, R2, R21 ;  /* 0x0000000231157223 */ /* 0x040fe20000000015 */
[--C-:B------:R-:W-:Y:S02]  /*7de0*/  HADD2.F32 R2, -RZ, R76.reuse.H0_H0 ;  /* 0x2000004cff027230 */ /* 0x100fe40000004100 */
[C---:B------:R-:W-:Y:S01]  /*7df0*/  FFMA R22, R49.reuse, R3, R22 ;  /* 0x0000000331167223 */ /* 0x040fe20000000016 */
[--C-:B------:R-:W-:Y:S02]  /*7e00*/  HADD2.F32 R3, -RZ, R77.reuse.H0_H0 ;  /* 0x2000004dff037230 */ /* 0x100fe40000004100 */
[----:B------:R-:W-:Y:S01]  /*7e10*/  FFMA R27, R49, R0, R27 ;  /* 0x00000000311b7223 */ /* 0x000fe2000000001b */
[----:B------:R-:W-:Y:S01]  /*7e20*/  HADD2.F32 R0, -RZ, R76.H1_H1 ;  /* 0x3000004cff007230 */ /* 0x000fe20000004100 */
[----:B------:R-:W-:Y:S01]  /*7e30*/  F2FP.F16.F32.PACK_AB R10, R13, R12 ;  /* 0x0000000c0d0a723e */ /* 0x000fe200000000ff */
[----:B------:R-:W-:Y:S01]  /*7e40*/  FFMA R24, R49, R2, R24 ;  /* 0x0000000231187223 */ /* 0x000fe20000000018 */
[----:B------:R-:W-:Y:S01]  /*7e50*/  F2FP.F16.F32.PACK_AB R11, R19, R14 ;  /* 0x0000000e130b723e */ /* 0x000fe200000000ff */
[--C-:B------:R-:W-:Y:S02]  /*7e60*/  HADD2.F32 R2, -RZ, R78.reuse.H0_H0 ;  /* 0x2000004eff027230 */ /* 0x100fe40000004100 */
[C---:B------:R-:W-:Y:S01]  /*7e70*/  FFMA R25, R49.reuse, R0, R25 ;  /* 0x0000000031197223 */ /* 0x040fe20000000019 */
[----:B------:R-:W-:Y:S02]  /*7e80*/  HADD2.F32 R0, -RZ, R77.H1_H1 ;  /* 0x3000004dff007230 */ /* 0x000fe40000004100 */
[----:B------:R-:W-:Y:S01]  /*7e90*/  FFMA R26, R49, R3, R26 ;  /* 0x00000003311a7223 */ /* 0x000fe2000000001a */
[----:B------:R1:W-:Y:S01]  /*7ea0*/  STS.128 [R105+0x4010], R8 ;  /* 0x0040100869007388 */ /* 0x0003e20000000c00 */
[----:B------:R-:W-:Y:S01]  /*7eb0*/  HADD2.F32 R3, -RZ, R78.H1_H1 ;  /* 0x3000004eff037230 */ /* 0x000fe20000004100 */
[----:B------:R-:W-:Y:S01]  /*7ec0*/  F2FP.F16.F32.PACK_AB R16, R17, R16 ;  /* 0x000000101110723e */ /* 0x000fe200000000ff */
[--C-:B------:R-:W-:Y:S01]  /*7ed0*/  HADD2.F32 R4, -RZ, R79.reuse.H0_H0 ;  /* 0x2000004fff047230 */ /* 0x100fe20000004100 */
[----:B------:R-:W-:Y:S01]  /*7ee0*/  F2FP.F16.F32.PACK_AB R17, R23, R18 ;  /* 0x000000121711723e */ /* 0x000fe200000000ff */
[----:B------:R-:W-:Y:S02]  /*7ef0*/  HADD2.F32 R5, -RZ, R79.H1_H1 ;  /* 0x3000004fff057230 */ /* 0x000fe40000004100 */
        /* <DEDUP_REMOVED lines=12> */
[----:B------:R-:W-:Y:S02]  /*7fc0*/  F2FP.F16.F32.PACK_AB R27, R35, R30 ;  /* 0x0000001e231b723e */ /* 0x000fe400000000ff */
[----:B------:R-:W-:Y:S02]  /*7fd0*/  MOV R0, UR40 ;  /* 0x0000002800007c02 */ /* 0x000fe40008000f00 */
[----:B------:R-:W-:Y:S01]  /*7fe0*/  LEA R2, R65, UR50, 0x3 ;  /* 0x0000003241027c11 */ /* 0x000fe2000f8e18ff */
[----:B------:R1:W-:Y:S01]  /*7ff0*/  STS.128 [R112+0x4030], R24 ;  /* 0x0040301870007388 */ /* 0x0003e20000000c00 */
[----:B------:R-:W-:Y:S02]  /*8000*/  @P6 LEA R0, R0, UR50, 0x3 ;  /* 0x0000003200006c11 */ /* 0x000fe4000f8e18ff */
[----:B------:R-:W-:Y:S02]  /*8010*/  @P6 SHF.L.U32 R3, R99, 0x1f, RZ ;  /* 0x0000001f63036819 */ /* 0x000fe400000006ff */
[----:B------:R-:W-:Y:S01]  /*8020*/  @P6 IADD3 R0, PT, PT, R0, 0x80, RZ ;  /* 0x0000008000006810 */ /* 0x000fe20007ffe0ff */
[----:B------:R-:W-:Y:S01]  /*8030*/  @!PT LDS RZ, [RZ] ;  /* 0x00000000fffff984 */ /* 0x000fe20000000800 */
[----:B------:R-:W-:Y:S01]  /*8040*/  @!PT LDS RZ, [RZ] ;  /* 0x00000000fffff984 */ /* 0x000fe20000000800 */
[----:B------:R-:W-:Y:S01]  /*8050*/  @!PT LDS RZ, [RZ] ;  /* 0x00000000fffff984 */ /* 0x000fe20000000800 */
[----:B------:R-:W-:Y:S01]  /*8060*/  @!PT LDS RZ, [RZ] ;  /* 0x00000000fffff984 */ /* 0x000fe20000000800 */
[----:B------:R2:W-:Y:S06]  /*8070*/  MEMBAR.ALL.CTA ;  /* 0x0000000000007992 */ /* 0x0005ec0000008000 */
[----:B--2---:R-:W2:Y:S01]  /*8080*/  FENCE.VIEW.ASYNC.S ;  /* 0x00000000000073c6 */ /* 0x004ea20000000000 */
[----:B------:R-:W-:Y:S01]  /*8090*/  @P6 PRMT R0, R113, 0x654, R0 ;  /* 0x0000065471006816 */ /* 0x000fe20000000000 */
[----:B--2---:R-:W-:Y:S06]  /*80a0*/  BAR.SYNC.DEFER_BLOCKING 0x1, 0x80 ;  /* 0x0042000000007b1d */ /* 0x004fec0000010000 */
        /* <DEDUP_REMOVED lines=10> */
[----:B--2---:R-:W-:Y:S04]  /*8150*/  DEPBAR.LE SB0, 0x1 ;  /* 0x000080400000791a */ /* 0x004fe80000000000 */
.L_x_110:
[----:B------:R-:W-:Y:S05]  /*8160*/  BSYNC.RECONVERGENT B0 ;  /* 0x0000000000007941 */ /* 0x000fea0003800200 */
.L_x_109:
[----:B------:R-:W-:Y:S01]  /*8170*/  BAR.SYNC.DEFER_BLOCKING 0x1, 0x80 ;  /* 0x0042000000007b1d */ /* 0x000fe20000010000 */
[----:B------:R-:W-:Y:S04]  /*8180*/  UIADD3 UR56, UPT, UPT, UR40, 0x1, URZ ;  /* 0x0000000128387890 */ /* 0x000fe8000fffe0ff */
[----:B------:R-:W-:Y:S04]  /*8190*/  UISETP.NE.AND UP0, UPT, UR56, 0x4, UPT ;  /* 0x000000043800788c */ /* 0x000fe8000bf05270 */
[----:B------:R-:W-:Y:S01]  /*81a0*/  USEL UR56, UR56, URZ, UP0 ;  /* 0x000000ff38387287 */ /* 0x000fe20008000000 */
[----:B------:R2:W-:Y:S01]  /*81b0*/  @P6 SYNCS.ARRIVE.TRANS64.RED.A1T0 RZ, [R0+URZ], RZ ;  /* 0x000000ff00ff69a7 */ /* 0x0005e200081004ff */
[----:B------:R-:W-:Y:S01]  /*81c0*/  BSSY B1, `(.L_x_111) ;  /* 0x0000017000017945 */ /* 0x000fe20003800000 */
[----:B------:R-:W4:Y:S02]  /*81d0*/  @P6 SYNCS.PHASECHK.TRANS64.TRYWAIT P0, [R2+URZ+0x60], R3 ;  /* 0x00006003020065a7 */ /* 0x000f2400080011ff */
[----:B----4-:R-:W-:Y:S01]  /*81e0*/  @P6 SEL R66, RZ, 0x1, !P0 ;  /* 0x00000001ff426807 */ /* 0x010fe20004000000 */
[----:B--2---:R-:W-:Y:S06]  /*81f0*/  @!P6 BRA `(.L_x_112) ;  /* 0x00000000004ce947 */ /* 0x004fec0003800000 */
        /* <DEDUP_REMOVED lines=10> */
[----:B------:R-:W2:Y:S02]  /*82a0*/  SYNCS.PHASECHK.TRANS64.TRYWAIT P0, [R2+URZ+0x60], R5 ;  /* 0x00006005020075a7 */ /* 0x000ea400080011ff */
[----:B--2---:R-:W-:Y:S05]  /*82b0*/  @!P0 BRA `(.L_x_115) ;  /* 0x00000018002c8947 */ /* 0x004fea0003800000 */
.L_x_114:
[----:B------:R-:W-:Y:S05]  /*82c0*/  BSYNC B0 ;  /* 0x0000000000007941 */ /* 0x000fea0003800000 */
.L_x_113:
[----:B------:R-:W-:Y:S11]  /*82d0*/  ISETP.NE.AND P0, PT, R67, RZ, PT ;  /* 0x000000ff4300720c */ /* 0x000ff60003f05270 */
[----:B------:R-:W-:Y:S02]  /*82e0*/  @!UPT UIADD3 URZ, UPT, UPT, URZ, URZ, URZ ;  /* 0x000000fffffff290 */ /* 0x000fe4000fffe0ff */
[----:B------:R4:W1:Y:S04]  /*82f0*/  @P0 LDS.128 R56, [R4] ;  /* 0x0000000004380984 */ /* 0x0008680000000c00 */
[----:B------:R4:W1:Y:S04]  /*8300*/  @P0 LDS.128 R60, [R3+0x10] ;  /* 0x00001000033c0984 */ /* 0x0008680000000c00 */
[----:B------:R4:W1:Y:S04]  /*8310*/  @P0 LDS.128 R68, [R0+0x20] ;  /* 0x0000200000440984 */ /* 0x0008680000000c00 */
[----:B------:R4:W1:Y:S02]  /*8320*/  @P0 LDS.128 R76, [R65+0x30] ;  /* 0x00003000414c0984 */ /* 0x0008640000000c00 */
.L_x_112:
[----:B------:R-:W-:Y:S05]  /*8330*/  BSYNC B1 ;  /* 0x0000000000017941 */ /* 0x000fea0003800000 */
.L_x_111:
[----:B----4-:R-:W-:Y:S05]  /*8340*/  VIADD R0, R48, 0x60 ;  /* 0x0000006030007836 */ /* 0x010fea0000000000 */
[----:B------:R-:W-:Y:S04]  /*8350*/  SHF.R.U32.HI R0, RZ, 0x15, R0 ;  /* 0x00000015ff007819 */ /* 0x000fe80000011600 */
[----:B------:R-:W-:Y:S11]  /*8360*/  LOP3.LUT P0, RZ, R0, 0x3, R103, 0x48, !PT ;  /* 0x0000000300ff7812 */ /* 0x000ff60007804867 */
[----:B------:R-:W-:Y:S02]  /*8370*/  @!UPT UIADD3 URZ, UPT, UPT, URZ, URZ, URZ ;  /* 0x000000fffffff290 */ /* 0x000fe4000fffe0ff */
[----:B------:R-:W-:Y:S05]  /*8380*/  @!P0 BRA `(.L_x_116) ;  /* 0x0000000000408947 */ /* 0x000fea0003800000 */
[----:B------:R-:W4:Y:S01]  /*8390*/  LDCU.64 UR8, c[0x4][0x70] ;  /* 0x01000e00ff0877ac */ /* 0x000f220008000a00 */
[----:B------:R-:W-:Y:S01]  /*83a0*/  MOV R3, 0x0 ;  /* 0x0000000000037802 */ /* 0x000fe20000000f00 */
[----:B------:R-:W-:Y:S02]  /*83b0*/  HFMA2 R12, -RZ, RZ, 0, 5.9604644775390625e-08 ;  /* 0x00000001ff0c7431 */ /* 0x000fe400000001ff */
[----:B-1----:R-:W-:Y:S02]  /*83c0*/  IMAD.MOV.U32 R8, RZ, RZ, 0x192 ;  /* 0x00000192ff087424 */ /* 0x002fe400078e00ff */
[----:B------:R-:W-:Y:S01]  /*83d0*/  IMAD.MOV.U32 R13, RZ, RZ, RZ ;  /* 0x000000ffff0d7224 */ /* 0x000fe200078e00ff */
[----:B------:R-:W1:Y:S01]  /*83e0*/  LDCU.64 UR6, c[0x4][0x78] ;  /* 0x01000f00ff0677ac */ /* 0x000e620008000a00 */
[----:B--2---:R-:W2:Y:S01]  /*83f0*/  LDC.64 R2, c[0x4][R3] ;  /* 0x0100000003027b82 */ /* 0x004ea20000000a00 */
[----:B------:R-:W5:Y:S01]  /*8400*/  LDCU.64 UR4, c[0x4][0x10] ;  /* 0x01000200ff0477ac */ /* 0x000f620008000a00 */
[----:B----4-:R-:W-:Y:S01]  /*8410*/  MOV R5, UR9 ;  /* 0x0000000900057c02 */ /* 0x010fe20008000f00 */
[----:B------:R-:W-:Y:S01]  /*8420*/  IMAD.U32 R4, RZ, RZ, UR8 ;  /* 0x00000008ff047e24 */ /* 0x000fe2000f8e00ff */
[----:B-1----:R-:W-:Y:S01]  /*8430*/  MOV R7, UR7 ;  /* 0x0000000700077c02 */ /* 0x002fe20008000f00 */
[----:B------:R-:W-:Y:S01]  /*8440*/  IMAD.U32 R6, RZ, RZ, UR6 ;  /* 0x00000006ff067e24 */ /* 0x000fe2000f8e00ff */
[----:B-----5:R-:W-:Y:S01]  /*8450*/  MOV R11, UR5 ;  /* 0x00000005000b7c02 */ /* 0x020fe20008000f00 */
[----:B------:R-:W-:Y:S02]  /*8460*/  IMAD.U32 R10, RZ, RZ, UR4 ;  /* 0x00000004ff0a7e24 */ /* 0x000fe4000f8e00ff */
[----:B------:R-:W-:Y:S07]  /*8470*/  LEPC R20, `(.L_x_116) ;  /* 0x000000001014794e */ /* 0x000fee0000000000 */
[----:B--23--:R-:W-:Y:S05]  /*8480*/  CALL.ABS.NOINC R2 ;  /* 0x0000000002007343 */ /* 0x00cfea0003c00000 */
.L_x_116:
[----:B------:R-:W-:Y:S01]  /*8490*/  ISETP.NE.AND P0, PT, R102, RZ, PT ;  /* 0x000000ff6600720c */ /* 0x000fe20003f05270 */
[----:B------:R-:W-:Y:S05]  /*84a0*/  WARPSYNC.ALL ;  /* 0x0000000000007948 */ /* 0x000fea0003800000 */
[----:B------:R-:W-:Y:S01]  /*84b0*/  R2UR UR4, R48 ;  /* 0x00000000300472ca */ /* 0x000fe200000e0000 */
[--C-:B-1----:R-:W-:Y:S01]  /*84c0*/  HADD2.F32 R0, -RZ, R56.reuse.H0_H0 ;  /* 0x20000038ff007230 */ /* 0x102fe20000004100 */
[----:B------:R-:W-:Y:S01]  /*84d0*/  R2UR UR5, R64 ;  /* 0x00000000400572ca */ /* 0x000fe200000e0000 */
[----:B--2---:R-:W-:Y:S01]  /*84e0*/  HADD2.F32 R2, -RZ, R56.H1_H1 ;  /* 0x30000038ff027230 */ /* 0x004fe20000004100 */
[----:B------:R-:W-:Y:S01]  /*84f0*/  BSSY.RECONVERGENT B0, `(.L_x_117) ;  /* 0x000008a000007945 */ /* 0x000fe20003800200 */
[--C-:B------:R-:W-:Y:S02]  /*8500*/  HADD2.F32 R3, -RZ, R57.reuse.H0_H0 ;  /* 0x20000039ff037230 */ /* 0x100fe40000004100 */
[----:B------:R-:W-:Y:S02]  /*8510*/  HADD2.F32 R48, -RZ, R57.H1_H1 ;  /* 0x30000039ff307230 */ /* 0x000fe40000004100 */
[--C-:B------:R-:W-:Y:S02]  /*8520*/  HADD2.F32 R50, -RZ, R58.reuse.H0_H0 ;  /* 0x2000003aff327230 */ /* 0x100fe40000004100 */
[----:B------:R-:W-:Y:S02]  /*8530*/  HADD2.F32 R51, -RZ, R58.H1_H1 ;  /* 0x3000003aff337230 */ /* 0x000fe40000004100 */
[----:B------:R-:W1:Y:S01]  /*8540*/  LDTM.x32 R4, tmem[UR4+0x60] ;  /* 0x00006004000479ee */ /* 0x000e6200082c0000 */
[----:B------:R-:W-:Y:S01]  /*8550*/  NOP ;  /* 0x0000000000007918 */ /* 0x000fe20000000000 */
[----:B------:R-:W-:Y:S01]  /*8560*/  UIADD3 UR5, UPT, UPT, UR5, 0xd0, URZ ;  /* 0x000000d005057890 */ /* 0x000fe2000fffe0ff */
[--C-:B------:R-:W-:Y:S02]  /*8570*/  HADD2.F32 R52, -RZ, R59.reuse.H0_H0 ;  /* 0x2000003bff347230 */ /* 0x100fe40000004100 */
[----:B------:R-:W-:Y:S01]  /*8580*/  HADD2.F32 R53, -RZ, R59.H1_H1 ;  /* 0x3000003bff357230 */ /* 0x000fe20000004100 */
[----:B------:R-:W-:Y:S01]  /*8590*/  UPRMT UR5, UR45, 0x654, UR5 ;  /* 0x000006542d057896 */ /* 0x000fe20008000005 */
[--C-:B------:R-:W-:Y:S02]  /*85a0*/  HADD2.F32 R54, -RZ, R60.reuse.H0_H0 ;  /* 0x2000003cff367230 */ /* 0x100fe40000004100 */
[----:B------:R-:W-:Y:S02]  /*85b0*/  HADD2.F32 R55, -RZ, R60.H1_H1 ;  /* 0x3000003cff377230 */ /* 0x000fe40000004100 */
[--C-:B------:R-:W-:Y:S02]  /*85c0*/  HADD2.F32 R56, -RZ, R61.reuse.H0_H0 ;  /* 0x2000003dff387230 */ /* 0x100fe40000004100 */
[----:B------:R-:W-:Y:S02]  /*85d0*/  HADD2.F32 R57, -RZ, R61.H1_H1 ;  /* 0x3000003dff397230 */ /* 0x000fe40000004100 */
[----:B-1----:R-:W-:Y:S01]  /*85e0*/  SYNCS.ARRIVE.TRANS64.RED.A1T0 RZ, [UR5], RZ ;  /* 0x000000ffffff79a7 */ /* 0x002fe20008100405 */
[--C-:B------:R-:W-:Y:S02]  /*85f0*/  HADD2.F32 R58, -RZ, R62.reuse.H0_H0 ;  /* 0x2000003eff3a7230 */ /* 0x100fe40000004100 */
[----:B------:R-:W-:Y:S02]  /*8600*/  HADD2.F32 R59, -RZ, R62.H1_H1 ;  /* 0x3000003eff3b7230 */ /* 0x000fe40000004100 */
[--C-:B------:R-:W-:Y:S02]  /*8610*/  HADD2.F32 R60, -RZ, R63.reuse.H0_H0 ;  /* 0x2000003fff3c7230 */ /* 0x100fe40000004100 */
[----:B------:R-:W-:Y:S02]  /*8620*/  HADD2.F32 R61, -RZ, R63.H1_H1 ;  /* 0x3000003fff3d7230 */ /* 0x000fe40000004100 */
[C---:B------:R-:W-:Y:S01]  /*8630*/  FMUL R4, R47.reuse, R4 ;  /* 0x000000042f047220 */ /* 0x040fe20000400000 */
[C---:B------:R-:W-:Y:S01]  /*8640*/  FMUL R5, R47.reuse, R5 ;  /* 0x000000052f057220 */ /* 0x040fe20000400000 */
[C---:B------:R-:W-:Y:S01]  /*8650*/  FMUL R6, R47.reuse, R6 ;  /* 0x000000062f067220 */ /* 0x040fe20000400000 */
[----:B------:R-:W-:Y:S01]  /*8660*/  FMUL R7, R47, R7 ;  /* 0x000000072f077220 */ /* 0x000fe20000400000 */
[C---:B------:R-:W-:Y:S01]  /*8670*/  FFMA R4, R49.reuse, R0, R4 ;  /* 0x0000000031047223 */ /* 0x040fe20000000004 */
[C---:B------:R-:W-:Y:S01]  /*8680*/  FFMA R5, R49.reuse, R2, R5 ;  /* 0x0000000231057223 */ /* 0x040fe20000000005 */
[C---:B------:R-:W-:Y:S01]  /*8690*/  FFMA R6, R49.reuse, R3, R6 ;  /* 0x0000000331067223 */ /* 0x040fe20000000006 */
[----:B------:R-:W-:Y:S01]  /*86a0*/  FFMA R7, R49, R48, R7 ;  /* 0x0000003031077223 */ /* 0x000fe20000000007 */
[C---:B------:R-:W-:Y:S01]  /*86b0*/  FMUL R8, R47.reuse, R8 ;  /* 0x000000082f087220 */ /* 0x040fe20000400000 */
[----:B------:R-:W-:Y:S01]  /*86c0*/  FMUL R9, R47, R9 ;  /* 0x000000092f097220 */ /* 0x000fe20000400000 */
[----:B------:R-:W-:Y:S01]  /*86d0*/  F2FP.F16.F32.PACK_AB R4, R5, R4 ;  /* 0x000000040504723e */ /* 0x000fe200000000ff */
[----:B------:R-:W-:Y:S01]  /*86e0*/  FMUL R0, R47, R10 ;  /* 0x0000000a2f007220 */ /* 0x000fe20000400000 */
[----:B------:R-:W-:Y:S01]  /*86f0*/  F2FP.F16.F32.PACK_AB R5, R7, R6 ;  /* 0x000000060705723e */ /* 0x000fe200000000ff */
[C---:B------:R-:W-:Y:S01]  /*8700*/  FFMA R8, R49.reuse, R50, R8 ;  /* 0x0000003231087223 */ /* 0x040fe20000000008 */
[C---:B------:R-:W-:Y:S01]  /*8710*/  FFMA R9, R49.reuse, R51, R9 ;  /* 0x0000003331097223 */ /* 0x040fe20000000009 */
[----:B------:R-:W-:Y:S01]  /*8720*/  FFMA R0, R49, R52, R0 ;  /* 0x0000003431007223 */ /* 0x000fe20000000000 */
[C---:B------:R-:W-:Y:S01]  /*8730*/  FMUL R2, R47.reuse, R11 ;  /* 0x0000000b2f027220 */ /* 0x040fe20000400000 */
[C---:B------:R-:W-:Y:S01]  /*8740*/  FMUL R3, R47.reuse, R12 ;  /* 0x0000000c2f037220 */ /* 0x040fe20000400000 */
[----:B------:R-:W-:Y:S01]  /*8750*/  FMUL R10, R47, R13 ;  /* 0x0000000d2f0a7220 */ /* 0x000fe20000400000 */
[----:B------:R-:W-:Y:S01]  /*8760*/  F2FP.F16.F32.PACK_AB R6, R9, R8 ;  /* 0x000000080906723e */ /* 0x000fe200000000ff */
[C---:B------:R-:W-:Y:S01]  /*8770*/  FFMA R2, R49.reuse, R53, R2 ;  /* 0x0000003531027223 */ /* 0x040fe20000000002 */
[C---:B------:R-:W-:Y:S01]  /*8780*/  FFMA R3, R49.reuse, R54, R3 ;  /* 0x0000003631037223 */ /* 0x040fe20000000003 */
[----:B------:R-:W-:Y:S01]  /*8790*/  FFMA R10, R49, R55, R10 ;  /* 0x00000037310a7223 */ /* 0x000fe2000000000a */
[C---:B------:R-:W-:Y:S01]  /*87a0*/  FMUL R11, R47.reuse, R14 ;  /* 0x0000000e2f0b7220 */ /* 0x040fe20000400000 */
        /* <DEDUP_REMOVED lines=8> */
[----:B------:R-:W-:Y:S01]  /*8830*/  F2FP.F16.F32.PACK_AB R7, R2, R0 ;  /* 0x000000000207723e */ /* 0x000fe200000000ff */
[----:B------:R-:W-:Y:S01]  /*8840*/  FFMA R12, R49, R58, R12 ;  /* 0x0000003a310c7223 */ /* 0x000fe2000000000c */
[----:B------:R-:W-:Y:S02]  /*8850*/  HADD2.F32 R63, -RZ, R68.H1_H1 ;  /* 0x30000044ff3f7230 */ /* 0x000fe40000004100 */
[----:B------:R-:W-:Y:S01]  /*8860*/  FMUL R16, R47, R20 ;  /* 0x000000142f107220 */ /* 0x000fe20000400000 */
[----:B------:R-:W-:Y:S01]  /*8870*/  FFMA R13, R49, R59, R13 ;  /* 0x0000003b310d7223 */ /* 0x000fe2000000000d */
[----:B------:R1:W-:Y:S01]  /*8880*/  STS.128 [R100+0x6000], R4 ;  /* 0x0060000464007388 */ /* 0x0003e20000000c00 */
[--C-:B------:R-:W-:Y:S02]  /*8890*/  HADD2.F32 R64, -RZ, R69.reuse.H0_H0 ;  /* 0x20000045ff407230 */ /* 0x100fe40000004100 */
[----:B------:R-:W-:Y:S01]  /*88a0*/  FMUL R17, R47, R21 ;  /* 0x000000152f117220 */ /* 0x000fe20000400000 */
[----:B------:R-:W-:Y:S01]  /*88b0*/  FFMA R14, R49, R60, R14 ;  /* 0x0000003c310e7223 */ /* 0x000fe2000000000e */
[----:B------:R-:W-:Y:S02]  /*88c0*/  HADD2.F32 R65, -RZ, R69.H1_H1 ;  /* 0x30000045ff417230 */ /* 0x000fe40000004100 */
[----:B------:R-:W-:Y:S01]  /*88d0*/  FMUL R18, R47, R22 ;  /* 0x000000162f127220 */ /* 0x000fe20000400000 */
[----:B------:R-:W-:Y:S01]  /*88e0*/  FFMA R19, R49, R61, R19 ;  /* 0x0000003d31137223 */ /* 0x000fe20000000013 */
        /* <DEDUP_REMOVED lines=11> */
[----:B------:R-:W-:Y:S01]  /*89a0*/  F2FP.F16.F32.PACK_AB R8, R10, R3 ;  /* 0x000000030a08723e */ /* 0x000fe200000000ff */
[----:B------:R-:W-:Y:S01]  /*89b0*/  FFMA R23, R49, R65, R23 ;  /* 0x0000004131177223 */ /* 0x000fe20000000017 */
[----:B------:R-:W-:Y:S01]  /*89c0*/  F2FP.F16.F32.PACK_AB R9, R15, R11 ;  /* 0x0000000b0f09723e */ /* 0x000fe200000000ff */
[--C-:B------:R-:W-:Y:S02]  /*89d0*/  HADD2.F32 R70, -RZ, R76.reuse.H0_H0 ;  /* 0x2000004cff467230 */ /* 0x100fe40000004100 */
[----:B------:R-:W-:Y:S01]  /*89e0*/  FMUL R27, R47, R27 ;  /* 0x0000001b2f1b7220 */ /* 0x000fe20000400000 */
[----:B------:R-:W-:Y:S01]  /*89f0*/  F2FP.F16.F32.PACK_AB R10, R13, R12 ;  /* 0x0000000c0d0a723e */ /* 0x000fe200000000ff */
[----:B------:R-:W-:Y:S01]  /*8a00*/  FFMA R20, R49, R66, R20 ;  /* 0x0000004231147223 */ /* 0x000fe20000000014 */
[----:B------:R-:W-:Y:S01]  /*8a10*/  F2FP.F16.F32.PACK_AB R11, R19, R14 ;  /* 0x0000000e130b723e */ /* 0x000fe200000000ff */
[----:B------:R-:W-:Y:S02]  /*8a20*/  HADD2.F32 R71, -RZ, R76.H1_H1 ;  /* 0x3000004cff477230 */ /* 0x000fe40000004100 */
[----:B------:R-:W-:Y:S01]  /*8a30*/  FMUL R24, R47, R28 ;  /* 0x0000001c2f187220 */ /* 0x000fe20000400000 */
[----:B------:R-:W-:Y:S01]  /*8a40*/  FFMA R21, R49, R67, R21 ;  /* 0x0000004331157223 */ /* 0x000fe20000000015 */
[--C-:B------:R-:W-:Y:S01]  /*8a50*/  HADD2.F32 R72, -RZ, R77.reuse.H0_H0 ;  /* 0x2000004dff487230 */ /* 0x100fe20000004100 */
[----:B------:R1:W-:Y:S01]  /*8a60*/  STS.128 [R105+0x6010], R8 ;  /* 0x0060100869007388 */ /* 0x0003e20000000c00 */
        /* <DEDUP_REMOVED lines=50> */
.L_x_118:
[----:B------:R-:W-:Y:S05]  /*8d90*/  BSYNC.RECONVERGENT B0 ;  /* 0x0000000000007941 */ /* 0x000fea0003800200 */
.L_x_117:
[----:B------:R-:W-:Y:S01]  /*8da0*/  BAR.SYNC.DEFER_BLOCKING 0x1, 0x80 ;  /* 0x0042000000007b1d */ /* 0x000fe20000010000 */
[----:B------:R-:W-:Y:S01]  /*8db0*/  UISETP.NE.AND UP0, UPT, UR52, -0x4, UPT ;  /* 0xfffffffc3400788c */ /* 0x000fe2000bf05270 */
[----:B------:R-:W-:Y:S08]  /*8dc0*/  IADD3 R45, PT, PT, R45, 0x1, RZ ;  /* 0x000000012d2d7810 */ /* 0x000ff00007ffe0ff */
[----:B------:R-:W-:Y:S05]  /*8dd0*/  BRA.U !UP0, `(.L_x_119) ;  /* 0x0000000108247547 */ /* 0x000fea000b800000 */
[----:B------:R-:W-:Y:S01]  /*8de0*/  ISETP.NE.AND P0, PT, R111, RZ, PT ;  /* 0x000000ff6f00720c */ /* 0x000fe20003f05270 */
[----:B------:R-:W-:Y:S01]  /*8df0*/  IMAD.U32 R0, RZ, RZ, UR56 ;  /* 0x00000038ff007e24 */ /* 0x000fe2000f8e00ff */
[----:B------:R-:W-:Y:S04]  /*8e00*/  UIADD3 UR56, UPT, UPT, UR56, 0x1, URZ ;  /* 0x0000000138387890 */ /* 0x000fe8000fffe0ff */
[----:B------:R-:W-:Y:S04]  /*8e10*/  UISETP.NE.AND UP0, UPT, UR56, 0x4, UPT ;  /* 0x000000043800788c */ /* 0x000fe8000bf05270 */
[----:B------:R-:W-:Y:S03]  /*8e20*/  USEL UR56, UR56, URZ, UP0 ;  /* 0x000000ff38387287 */ /* 0x000fe60008000000 */
[----:B------:R-:W-:Y:S05]  /*8e30*/  @P0 LEA R0, R0, UR50, 0x3 ;  /* 0x0000003200000c11 */ /* 0x000fea000f8e18ff */
[----:B------:R-:W-:Y:S05]  /*8e40*/  @P0 VIADD R0, R0, 0x80 ;  /* 0x0000008000000836 */ /* 0x000fea0000000000 */
[----:B------:R-:W-:Y:S04]  /*8e50*/  @P0 PRMT R0, R113, 0x654, R0 ;  /* 0x0000065471000816 */ /* 0x000fe80000000000 */
[----:B------:R2:W-:Y:S03]  /*8e60*/  @P0 SYNCS.ARRIVE.TRANS64.RED.A1T0 RZ, [R0+URZ], RZ ;  /* 0x000000ff00ff09a7 */ /* 0x0005e600081004ff */
.L_x_119:
[----:B------:R-:W-:Y:S01]  /*8e70*/  ISETP.NE.AND P1, PT, R106, RZ, PT ;  /* 0x000000ff6a00720c */ /* 0x000fe20003f25270 */
[----:B------:R-:W-:Y:S01]  /*8e80*/  UIADD3 UR52, UPT, UPT, UR52, 0x4, URZ ;  /* 0x0000000434347890 */ /* 0x000fe2000fffe0ff */
[----:B------:R-:W-:Y:S01]  /*8e90*/  ISETP.NE.AND P0, PT, R45, 0x2, PT ;  /* 0x000000022d00780c */ /* 0x000fe20003f05270 */
[----:B------:R-:W-:Y:S01]  /*8ea0*/  UMOV UR57, UR51 ;  /* 0x0000003300397c82 */ /* 0x000fe20008000000 */
[----:B------:R-:W-:Y:S01]  /*8eb0*/  LOP3.LUT R97, R97, 0x1, RZ, 0x3c, !PT ;  /* 0x0000000161617812 */ /* 0x000fe200078e3cff */
[----:B------:R-:W-:Y:S01]  /*8ec0*/  IMAD.IADD R14, R43, 0x1, R90 ;  /* 0x000000012b0e7824 */ /* 0x000fe200078e025a */
[----:B--2---:R-:W-:Y:S01]  /*8ed0*/  SEL R0, RZ, 0x1, P0 ;  /* 0x00000001ff007807 */ /* 0x004fe20000000000 */
[----:B-1----:R-:W-:Y:S01]  /*8ee0*/  IMAD.IADD R17, R44, 0x1, R91 ;  /* 0x000000012c117824 */ /* 0x002fe200078e025b */
[----:B------:R-:W-:Y:S02]  /*8ef0*/  SEL R45, R45, RZ, P0 ;  /* 0x000000ff2d2d7207 */ /* 0x000fe40000000000 */
[----:B------:R-:W-:Y:S03]  /*8f00*/  LOP3.LUT R98, R98, R0, RZ, 0x3c, !PT ;  /* 0x0000000062627212 */ /* 0x000fe600078e3cff */
[----:B------:R-:W-:Y:S05]  /*8f10*/  @P1 BRA `(.L_x_120) ;  /* 0xffffffc000241947 */ /* 0x000fea000383ffff */
[----:B------:R-:W-:-:S09]  /*8f20*/  UISETP.NE.AND UP0, UPT, UR53, URZ, UPT ;  /* 0x000000ff3500728c */ /* 0x000fd2000bf05270 */
[----:B------:R-:W-:Y:S05]  /*8f30*/  BRA.U !UP0, `(.L_x_121) ;  /* 0x0000000108487547 */ /* 0x000fea000b800000 */
[----:B------:R-:W1:Y:S02]  /*8f40*/  LDCU.64 UR4, c[0x0][0x890] ;  /* 0x00011200ff0477ac */ /* 0x000e640008000a00 */
[----:B-1----:R-:W-:-:S04]  /*8f50*/  UISETP.NE.U32.AND UP0, UPT, UR4, URZ, UPT ;  /* 0x000000ff0400728c */ /* 0x002fc8000bf05070 */
[----:B------:R-:W-:-:S09]  /*8f60*/  UISETP.NE.AND.EX UP0, UPT, UR5, URZ, UPT, UP0 ;  /* 0x000000ff0500728c */ /* 0x000fd2000bf05300 */
[----:B------:R-:W-:Y:S05]  /*8f70*/  BRA.U UP0, `(.L_x_122) ;  /* 0x00000001000c7547 */ /* 0x000fea000b800000 */
[----:B------:R-:W-:-:S13]  /*8f80*/  FSETP.NEU.AND P0, PT, R49, RZ, PT ;  /* 0x000000ff3100720b */ /* 0x000fda0003f0d000 */
[----:B------:R-:W-:Y:S05]  /*8f90*/  @!P0 EXIT ;  /* 0x000000000000894d */ /* 0x000fea0003800000 */
[----:B------:R-:W-:Y:S05]  /*8fa0*/  BRA `(.L_x_121) ;  /* 0x00000000002c7947 */ /* 0x000fea0003800000 */
.L_x_122:
[----:B------:R-:W-:Y:S01]  /*8fb0*/  ISETP.NE.AND P0, PT, R110, RZ, PT ;  /* 0x000000ff6e00720c */ /* 0x000fe20003f05270 */
[----:B------:R-:W-:-:S12]  /*8fc0*/  BSSY.RECONVERGENT B0, `(.L_x_121) ;  /* 0x0000009000007945 */ /* 0x000fd80003800200 */
[----:B------:R-:W-:Y:S05]  /*8fd0*/  @P0 BRA `(.L_x_123) ;  /* 0x0000000000140947 */ /* 0x000fea0003800000 */
[----:B------:R-:W1:Y:S02]  /*8fe0*/  LDCU.64 UR4, c[0x0][0x888] ;  /* 0x00011100ff0477ac */ /* 0x000e640008000a00 */
[----:B-1----:R-:W-:-:S04]  /*8ff0*/  ISETP.NE.U32.AND P0, PT, RZ, UR4, PT ;  /* 0x00000004ff007c0c */ /* 0x002fc8000bf05070 */
[----:B------:R-:W-:-:S13]  /*9000*/  ISETP.NE.AND.EX P0, PT, RZ, UR5, PT, P0 ;  /* 0x00000005ff007c0c */ /* 0x000fda000bf05300 */
[----:B------:R-:W-:Y:S05]  /*9010*/  @!P0 EXIT ;  /* 0x000000000000894d */ /* 0x000fea0003800000 */
[----:B------:R-:W-:Y:S05]  /*9020*/  BRA `(.L_x_124) ;  /* 0x0000000000087947 */ /* 0x000fea0003800000 */
.L_x_123:
[----:B------:R-:W-:-:S13]  /*9030*/  FSETP.NEU.AND P0, PT, R49, RZ, PT ;  /* 0x000000ff3100720b */ /* 0x000fda0003f0d000 */
[----:B------:R-:W-:Y:S05]  /*9040*/  @!P0 EXIT ;  /* 0x000000000000894d */ /* 0x000fea0003800000 */
.L_x_124:
[----:B------:R-:W-:Y:S05]  /*9050*/  BSYNC.RECONVERGENT B0 ;  /* 0x0000000000007941 */ /* 0x000fea0003800200 */
.L_x_121:
[----:B------:R-:W-:Y:S01]  /*9060*/  ULEA UR4, UR56, UR50, 0x3 ;  /* 0x0000003238047291 */ /* 0x000fe2000f8e18ff */
[----:B------:R-:W-:-:S04]  /*9070*/  DEPBAR.LE SB0, 0x0 ;  /* 0x000080000000791a */ /* 0x000fc80000000000 */
[----:B------:R-:W-:-:S04]  /*9080*/  UIADD3 UR4, UPT, UPT, UR4, 0x80, URZ ;  /* 0x0000008004047890 */ /* 0x000fc8000fffe0ff */
[----:B------:R-:W-:-:S09]  /*9090*/  UPRMT UR4, UR45, 0x654, UR4 ;  /* 0x000006542d047896 */ /* 0x000fd20008000004 */
[----:B------:R-:W-:Y:S01]  /*90a0*/  SYNCS.ARRIVE.TRANS64.RED.A1T0 RZ, [UR4], RZ ;  /* 0x000000ffffff79a7 */ /* 0x000fe20008100404 */
[----:B------:R-:W-:Y:S05]  /*90b0*/  EXIT ;  /* 0x000000000000794d */ /* 0x000fea0003800000 */
.L_x_19:
[----:B------:R-:W-:Y:S07]  /*90c0*/  MOV R2, UR9 ;  /* 0x0000000900027c02 */ /* 0x000fee0008000f00 */
.L_x_125:
[----:B-1----:R1:W2:Y:S02]  /*90d0*/  SYNCS.PHASECHK.TRANS64.TRYWAIT P1, [R2+URZ+0x30], R4 ;  /* 0x00003004020075a7 */ /* 0x0022a400080211ff */
[----:B--2---:R-:W-:Y:S05]  /*90e0*/  @!P1 NANOSLEEP.SYNCS 0x989680 ;  /* 0x009896800000995d */ /* 0x004fea0003900000 */
[----:B------:R-:W2:Y:S02]  /*90f0*/  @!P1 SYNCS.PHASECHK.TRANS64 P1, [R2+URZ+0x30], R4 ;  /* 0x00003004020095a7 */ /* 0x000ea400080210ff */
[----:B--2---:R-:W-:Y:S05]  /*9100*/  @!P1 BRA `(.L_x_125) ;  /* 0xfffffffc00f09947 */ /* 0x004fea000383ffff */
[----:B------:R-:W-:Y:S05]  /*9110*/  BRA `(.L_x_18) ;  /* 0xffffff8400b07947 */ /* 0x000fea000383ffff */
.L_x_25:
[----:B------:R-:W-:Y:S07]  /*9120*/  MOV R2, UR9 ;  /* 0x0000000900027c02 */ /* 0x000fee0008000f00 */
.L_x_126:
[----:B-1----:R1:W2:Y:S02]  /*9130*/  SYNCS.PHASECHK.TRANS64.TRYWAIT P0, [R2+URZ+0x30], R4 ;  /* 0x00003004020075a7 */ /* 0x0022a400080011ff */
[----:B--2---:R-:W-:Y:S05]  /*9140*/  @!P0 NANOSLEEP.SYNCS 0x989680 ;  /* 0x009896800000895d */ /* 0x004fea0003900000 */
[----:B------:R-:W2:Y:S02]  /*9150*/  @!P0 SYNCS.PHASECHK.TRANS64 P0, [R2+URZ+0x30], R4 ;  /* 0x00003004020085a7 */ /* 0x000ea400080010ff */
[----:B--2---:R-:W-:Y:S05]  /*9160*/  @!P0 BRA `(.L_x_126) ;  /* 0xfffffffc00f08947 */ /* 0x004fea000383ffff */
[----:B------:R-:W-:Y:S05]  /*9170*/  BRA `(.L_x_24) ;  /* 0xffffff8c00147947 */ /* 0x000fea000383ffff */
.L_x_29:
[----:B-1----:R-:W-:-:S07]  /*9180*/  MOV R2, UR22 ;  /* 0x0000001600027c02 */ /* 0x002fce0008000f00 */
.L_x_127:
[----:B-1----:R1:W2:Y:S02]  /*9190*/  SYNCS.PHASECHK.TRANS64.TRYWAIT P0, [R2+URZ+0xb0], R3 ;  /* 0x0000b003020075a7 */ /* 0x0022a400080011ff */
[----:B--2---:R-:W-:Y:S05]  /*91a0*/  @!P0 NANOSLEEP.SYNCS 0x989680 ;  /* 0x009896800000895d */ /* 0x004fea0003900000 */
[----:B------:R-:W2:Y:S02]  /*91b0*/  @!P0 SYNCS.PHASECHK.TRANS64 P0, [R2+URZ+0xb0], R3 ;  /* 0x0000b003020085a7 */ /* 0x000ea400080010ff */
[----:B--2---:R-:W-:Y:S05]  /*91c0*/  @!P0 BRA `(.L_x_127) ;  /* 0xfffffffc00f08947 */ /* 0x004fea000383ffff */
[----:B------:R-:W-:Y:S05]  /*91d0*/  BRA `(.L_x_128) ;  /* 0xffffff8c00d47947 */ /* 0x000fea000383ffff */
.L_x_33:
[----:B------:R-:W-:-:S07]  /*91e0*/  MOV R0, UR4 ;  /* 0x0000000400007c02 */ /* 0x000fce0008000f00 */
.L_x_129:
[----:B-1----:R1:W2:Y:S02]  /*91f0*/  SYNCS.PHASECHK.TRANS64.TRYWAIT P0, [R0+URZ], R2 ;  /* 0x00000002000075a7 */ /* 0x0022a400080011ff */
[----:B--2---:R-:W-:Y:S05]  /*9200*/  @!P0 NANOSLEEP.SYNCS 0x989680 ;  /* 0x009896800000895d */ /* 0x004fea0003900000 */
[----:B------:R-:W2:Y:S02]  /*9210*/  @!P0 SYNCS.PHASECHK.TRANS64 P0, [R0+URZ], R2 ;  /* 0x00000002000085a7 */ /* 0x000ea400080010ff */
[----:B--2---:R-:W-:Y:S05]  /*9220*/  @!P0 BRA `(.L_x_129) ;  /* 0xfffffffc00f08947 */ /* 0x004fea000383ffff */
[----:B------:R-:W-:Y:S05]  /*9230*/  BRA `(.L_x_130) ;  /* 0xffffff94002c7947 */ /* 0x000fea000383ffff */
.L_x_34:
[----:B------:R-:W-:-:S07]  /*9240*/  MOV R0, UR4 ;  /* 0x0000000400007c02 */ /* 0x000fce0008000f00 */
.L_x_131:
[----:B-1----:R1:W2:Y:S02]  /*9250*/  SYNCS.PHASECHK.TRANS64.TRYWAIT P0, [R0+URZ], R2 ;  /* 0x00000002000075a7 */ /* 0x0022a400080011ff */
[----:B--2---:R-:W-:Y:S05]  /*9260*/  @!P0 NANOSLEEP.SYNCS 0x989680 ;  /* 0x009896800000895d */ /* 0x004fea0003900000 */
[----:B------:R-:W2:Y:S02]  /*9270*/  @!P0 SYNCS.PHASECHK.TRANS64 P0, [R0+URZ], R2 ;  /* 0x00000002000085a7 */ /* 0x000ea400080010ff */
[----:B--2---:R-:W-:Y:S05]  /*9280*/  @!P0 BRA `(.L_x_131) ;  /* 0xfffffffc00f08947 */ /* 0x004fea000383ffff */
[----:B------:R-:W-:Y:S05]  /*9290*/  BRA `(.L_x_132) ;  /* 0xffffff94003c7947 */ /* 0x000fea000383ffff */
.L_x_35:
[----:B------:R-:W-:-:S07]  /*92a0*/  MOV R0, UR4 ;  /* 0x0000000400007c02 */ /* 0x000fce0008000f00 */
.L_x_133:
[----:B-1----:R1:W2:Y:S02]  /*92b0*/  SYNCS.PHASECHK.TRANS64.TRYWAIT P0, [R0+URZ], R2 ;  /* 0x00000002000075a7 */ /* 0x0022a400080011ff */
[----:B--2---:R-:W-:Y:S05]  /*92c0*/  @!P0 NANOSLEEP.SYNCS 0x989680 ;  /* 0x009896800000895d */ /* 0x004fea0003900000 */
[----:B------:R-:W2:Y:S02]  /*92d0*/  @!P0 SYNCS.PHASECHK.TRANS64 P0, [R0+URZ], R2 ;  /* 0x00000002000085a7 */ /* 0x000ea400080010ff */
[----:B--2---:R-:W-:Y:S05]  /*92e0*/  @!P0 BRA `(.L_x_133) ;  /* 0xfffffffc00f08947 */ /* 0x004fea000383ffff */
[----:B------:R-:W-:Y:S05]  /*92f0*/  BRA `(.L_x_134) ;  /* 0xffffff94004c7947 */ /* 0x000fea000383ffff */
.L_x_36:
[----:B------:R-:W-:-:S07]  /*9300*/  MOV R0, UR4 ;  /* 0x0000000400007c02 */ /* 0x000fce0008000f00 */
.L_x_135:
[----:B-1----:R1:W2:Y:S02]  /*9310*/  SYNCS.PHASECHK.TRANS64.TRYWAIT P0, [R0+URZ], R2 ;  /* 0x00000002000075a7 */ /* 0x0022a400080011ff */
[----:B--2---:R-:W-:Y:S05]  /*9320*/  @!P0 NANOSLEEP.SYNCS 0x989680 ;  /* 0x009896800000895d */ /* 0x004fea0003900000 */
[----:B------:R-:W2:Y:S02]  /*9330*/  @!P0 SYNCS.PHASECHK.TRANS64 P0, [R0+URZ], R2 ;  /* 0x00000002000085a7 */ /* 0x000ea400080010ff */
[----:B--2---:R-:W-:Y:S05]  /*9340*/  @!P0 BRA `(.L_x_135) ;  /* 0xfffffffc00f08947 */ /* 0x004fea000383ffff */
[----:B------:R-:W-:Y:S05]  /*9350*/  BRA `(.L_x_136) ;  /* 0xffffff94005c7947 */ /* 0x000fea000383ffff */
.L_x_37:
[----:B------:R-:W-:-:S07]  /*9360*/  MOV R0, UR4 ;  /* 0x0000000400007c02 */ /* 0x000fce0008000f00 */
.L_x_137:
[----:B-1----:R1:W2:Y:S02]  /*9370*/  SYNCS.PHASECHK.TRANS64.TRYWAIT P0, [R0+URZ], R2 ;  /* 0x00000002000075a7 */ /* 0x0022a400080011ff */
[----:B--2---:R-:W-:Y:S05]  /*9380*/  @!P0 NANOSLEEP.SYNCS 0x989680 ;  /* 0x009896800000895d */ /* 0x004fea0003900000 */
[----:B------:R-:W2:Y:S02]  /*9390*/  @!P0 SYNCS.PHASECHK.TRANS64 P0, [R0+URZ], R2 ;  /* 0x00000002000085a7 */ /* 0x000ea400080010ff */
[----:B--2---:R-:W-:Y:S05]  /*93a0*/  @!P0 BRA `(.L_x_137) ;  /* 0xfffffffc00f08947 */ /* 0x004fea000383ffff */
[----:B------:R-:W-:Y:S05]  /*93b0*/  BRA `(.L_x_138) ;  /* 0xffffff94006c7947 */ /* 0x000fea000383ffff */
.L_x_40:
[----:B------:R-:W-:-:S07]  /*93c0*/  MOV R4, UR45 ;  /* 0x0000002d00047c02 */ /* 0x000fce0008000f00 */
.L_x_139:
[----:B-1----:R1:W2:Y:S02]  /*93d0*/  SYNCS.PHASECHK.TRANS64.TRYWAIT P1, [R4+URZ+0xb8], R6 ;  /* 0x0000b806040075a7 */ /* 0x0022a400080211ff */
[----:B--2---:R-:W-:Y:S05]  /*93e0*/  @!P1 NANOSLEEP.SYNCS 0x989680 ;  /* 0x009896800000995d */ /* 0x004fea0003900000 */
[----:B------:R-:W2:Y:S02]  /*93f0*/  @!P1 SYNCS.PHASECHK.TRANS64 P1, [R4+URZ+0xb8], R6 ;  /* 0x0000b806040095a7 */ /* 0x000ea400080210ff */
[----:B--2---:R-:W-:Y:S05]  /*9400*/  @!P1 BRA `(.L_x_139) ;  /* 0xfffffffc00f09947 */ /* 0x004fea000383ffff */
[----:B------:R-:W-:Y:S05]  /*9410*/  BRA `(.L_x_140) ;  /* 0xffffff9400d47947 */ /* 0x000fea000383ffff */
.L_x_41:
[----:B-1----:R-:W-:-:S07]  /*9420*/  MOV R4, UR45 ;  /* 0x0000002d00047c02 */ /* 0x002fce0008000f00 */
.L_x_141:
[----:B-1----:R1:W2:Y:S02]  /*9430*/  SYNCS.PHASECHK.TRANS64.TRYWAIT P1, [R4+URZ+0xb0], R5 ;  /* 0x0000b005040075a7 */ /* 0x0022a400080211ff */
[----:B--2---:R-:W-:Y:S05]  /*9440*/  @!P1 NANOSLEEP.SYNCS 0x989680 ;  /* 0x009896800000995d */ /* 0x004fea0003900000 */
[----:B------:R-:W2:Y:S02]  /*9450*/  @!P1 SYNCS.PHASECHK.TRANS64 P1, [R4+URZ+0xb0], R5 ;  /* 0x0000b005040095a7 */ /* 0x000ea400080210ff */
[----:B--2---:R-:W-:Y:S05]  /*9460*/  @!P1 BRA `(.L_x_141) ;  /* 0xfffffffc00f09947 */ /* 0x004fea000383ffff */
[----:B------:R-:W-:Y:S05]  /*9470*/  BRA `(.L_x_142) ;  /* 0xffffff9400dc7947 */ /* 0x000fea000383ffff */
.L_x_49:
[----:B------:R-:W-:-:S07]  /*9480*/  MOV R0, UR6 ;  /* 0x0000000600007c02 */ /* 0x000fce0008000f00 */
.L_x_143:
[----:B-1----:R1:W2:Y:S02]  /*9490*/  SYNCS.PHASECHK.TRANS64.TRYWAIT P0, [R0+URZ+0xb0], R4 ;  /* 0x0000b004000075a7 */ /* 0x0022a400080011ff */
[----:B--2---:R-:W-:Y:S05]  /*94a0*/  @!P0 NANOSLEEP.SYNCS 0x989680 ;  /* 0x009896800000895d */ /* 0x004fea0003900000 */
[----:B------:R-:W2:Y:S02]  /*94b0*/  @!P0 SYNCS.PHASECHK.TRANS64 P0, [R0+URZ+0xb0], R4 ;  /* 0x0000b004000085a7 */ /* 0x000ea400080010ff */
[----:B--2---:R-:W-:Y:S05]  /*94c0*/  @!P0 BRA `(.L_x_143) ;  /* 0xfffffffc00f08947 */ /* 0x004fea000383ffff */
[----:B------:R-:W-:Y:S05]  /*94d0*/  BRA `(.L_x_144) ;  /* 0xffffff9c00607947 */ /* 0x000fea000383ffff */
.L_x_50:
[----:B------:R-:W-:-:S07]  /*94e0*/  MOV R4, UR8 ;  /* 0x0000000800047c02 */ /* 0x000fce0008000f00 */
.L_x_145:
[----:B-1----:R1:W2:Y:S02]  /*94f0*/  SYNCS.PHASECHK.TRANS64.TRYWAIT P0, [R4+URZ+0xd0], R0 ;  /* 0x0000d000040075a7 */ /* 0x0022a400080011ff */
[----:B--2---:R-:W-:Y:S05]  /*9500*/  @!P0 NANOSLEEP.SYNCS 0x989680 ;  /* 0x009896800000895d */ /* 0x004fea0003900000 */
[----:B------:R-:W2:Y:S02]  /*9510*/  @!P0 SYNCS.PHASECHK.TRANS64 P0, [R4+URZ+0xd0], R0 ;  /* 0x0000d000040085a7 */ /* 0x000ea400080010ff */
[----:B--2---:R-:W-:Y:S05]  /*9520*/  @!P0 BRA `(.L_x_145) ;  /* 0xfffffffc00f08947 */ /* 0x004fea000383ffff */
[----:B------:R-:W-:Y:S05]  /*9530*/  BRA `(.L_x_146) ;  /* 0xffffff9c007c7947 */ /* 0x000fea000383ffff */
.L_x_53:
[----:B-1----:R-:W-:Y:S07]  /*9540*/  MOV R0, UR7 ;  /* 0x0000000700007c02 */ /* 0x002fee0008000f00 */
.L_x_147:
[----:B-1----:R1:W2:Y:S02]  /*9550*/  SYNCS.PHASECHK.TRANS64.TRYWAIT P0, [R0+URZ], R5 ;  /* 0x00000005000075a7 */ /* 0x0022a400080011ff */
[----:B--2---:R-:W-:Y:S05]  /*9560*/  @!P0 NANOSLEEP.SYNCS 0x989680 ;  /* 0x009896800000895d */ /* 0x004fea0003900000 */
[----:B------:R-:W2:Y:S02]  /*9570*/  @!P0 SYNCS.PHASECHK.TRANS64 P0, [R0+URZ], R5 ;  /* 0x00000005000085a7 */ /* 0x000ea400080010ff */
[----:B--2---:R-:W-:Y:S05]  /*9580*/  @!P0 BRA `(.L_x_147) ;  /* 0xfffffffc00f08947 */ /* 0x004fea000383ffff */
[----:B------:R-:W-:Y:S05]  /*9590*/  BRA `(.L_x_52) ;  /* 0xffffff9c00a07947 */ /* 0x000fea000383ffff */
.L_x_56:
[----:B------:R-:W-:-:S07]  /*95a0*/  MOV R0, UR5 ;  /* 0x0000000500007c02 */ /* 0x000fce0008000f00 */
.L_x_148:
[----:B-1----:R1:W3:Y:S02]  /*95b0*/  SYNCS.PHASECHK.TRANS64.TRYWAIT P0, [R0+URZ], R2 ;  /* 0x00000002000075a7 */ /* 0x0022e400080011ff */
[----:B---3--:R-:W-:Y:S05]  /*95c0*/  @!P0 NANOSLEEP.SYNCS 0x989680 ;  /* 0x009896800000895d */ /* 0x008fea0003900000 */
[----:B------:R-:W3:Y:S02]  /*95d0*/  @!P0 SYNCS.PHASECHK.TRANS64 P0, [R0+URZ], R2 ;  /* 0x00000002000085a7 */ /* 0x000ee400080010ff */
[----:B---3--:R-:W-:Y:S05]  /*95e0*/  @!P0 BRA `(.L_x_148) ;  /* 0xfffffffc00f08947 */ /* 0x008fea000383ffff */
[----:B------:R-:W-:Y:S05]  /*95f0*/  BRA `(.L_x_149) ;  /* 0xffffffa000947947 */ /* 0x000fea000383ffff */
.L_x_57:
[----:B------:R-:W-:-:S07]  /*9600*/  MOV R0, UR7 ;  /* 0x0000000700007c02 */ /* 0x000fce0008000f00 */
.L_x_150:
[----:B-1----:R1:W3:Y:S02]  /*9610*/  SYNCS.PHASECHK.TRANS64.TRYWAIT P0, [R0+URZ], R2 ;  /* 0x00000002000075a7 */ /* 0x0022e400080011ff */
[----:B---3--:R-:W-:Y:S05]  /*9620*/  @!P0 NANOSLEEP.SYNCS 0x989680 ;  /* 0x009896800000895d */ /* 0x008fea0003900000 */
[----:B------:R-:W3:Y:S02]  /*9630*/  @!P0 SYNCS.PHASECHK.TRANS64 P0, [R0+URZ], R2 ;  /* 0x00000002000085a7 */ /* 0x000ee400080010ff */
[----:B---3--:R-:W-:Y:S05]  /*9640*/  @!P0 BRA `(.L_x_150) ;  /* 0xfffffffc00f08947 */ /* 0x008fea000383ffff */
[----:B------:R-:W-:Y:S05]  /*9650*/  BRA `(.L_x_151) ;  /* 0xffffffa000a07947 */ /* 0x000fea000383ffff */
.L_x_62:
[----:B------:R-:W-:Y:S07]  /*9660*/  MOV R0, UR22 ;  /* 0x0000001600007c02 */ /* 0x000fee0008000f00 */
.L_x_152:
[----:B--2---:R2:W3:Y:S02]  /*9670*/  SYNCS.PHASECHK.TRANS64.TRYWAIT P0, [R0+URZ+0xb0], R2 ;  /* 0x0000b002000075a7 */ /* 0x0044e400080011ff */
[----:B---3--:R-:W-:Y:S05]  /*9680*/  @!P0 NANOSLEEP.SYNCS 0x989680 ;  /* 0x009896800000895d */ /* 0x008fea0003900000 */
[----:B------:R-:W3:Y:S02]  /*9690*/  @!P0 SYNCS.PHASECHK.TRANS64 P0, [R0+URZ+0xb0], R2 ;  /* 0x0000b002000085a7 */ /* 0x000ee400080010ff */
[----:B---3--:R-:W-:Y:S05]  /*96a0*/  @!P0 BRA `(.L_x_152) ;  /* 0xfffffffc00f08947 */ /* 0x008fea000383ffff */
[----:B------:R-:W-:Y:S05]  /*96b0*/  BRA `(.L_x_153) ;  /* 0xffffffa400d07947 */ /* 0x000fea000383ffff */
.L_x_65:
[----:B------:R-:W-:Y:S07]  /*96c0*/  MOV R0, UR22 ;  /* 0x0000001600007c02 */ /* 0x000fee0008000f00 */
.L_x_154:
[----:B-1----:R1:W2:Y:S02]  /*96d0*/  SYNCS.PHASECHK.TRANS64.TRYWAIT P0, [R0+URZ+0xa8], R2 ;  /* 0x0000a802000075a7 */ /* 0x0022a400080011ff */
[----:B--2---:R-:W-:Y:S05]  /*96e0*/  @!P0 NANOSLEEP.SYNCS 0x989680 ;  /* 0x009896800000895d */ /* 0x004fea0003900000 */
[----:B------:R-:W2:Y:S02]  /*96f0*/  @!P0 SYNCS.PHASECHK.TRANS64 P0, [R0+URZ+0xa8], R2 ;  /* 0x0000a802000085a7 */ /* 0x000ea400080010ff */
[----:B--2---:R-:W-:Y:S05]  /*9700*/  @!P0 BRA `(.L_x_154) ;  /* 0xfffffffc00f08947 */ /* 0x004fea000383ffff */
[----:B------:R-:W-:Y:S05]  /*9710*/  BRA `(.L_x_64) ;  /* 0xffffffa800a87947 */ /* 0x000fea000383ffff */
.L_x_68:
[----:B------:R-:W-:Y:S07]  /*9720*/  MOV R0, UR22 ;  /* 0x0000001600007c02 */ /* 0x000fee0008000f00 */
.L_x_155:
[----:B-1----:R1:W2:Y:S02]  /*9730*/  SYNCS.PHASECHK.TRANS64.TRYWAIT P0, [R0+URZ+0x80], R14 ;  /* 0x0000800e000075a7 */ /* 0x0022a400080011ff */
[----:B--2---:R-:W-:Y:S05]  /*9740*/  @!P0 NANOSLEEP.SYNCS 0x989680 ;  /* 0x009896800000895d */ /* 0x004fea0003900000 */
[----:B------:R-:W2:Y:S02]  /*9750*/  @!P0 SYNCS.PHASECHK.TRANS64 P0, [R0+URZ+0x80], R14 ;  /* 0x0000800e000085a7 */ /* 0x000ea400080010ff */
[----:B--2---:R-:W-:Y:S05]  /*9760*/  @!P0 BRA `(.L_x_155) ;  /* 0xfffffffc00f08947 */ /* 0x004fea000383ffff */
[----:B------:R-:W-:Y:S05]  /*9770*/  BRA `(.L_x_156) ;  /* 0xffffffac00607947 */ /* 0x000fea000383ffff */
.L_x_69:
[----:B------:R-:W-:Y:S07]  /*9780*/  MOV R0, UR22 ;  /* 0x0000001600007c02 */ /* 0x000fee0008000f00 */
.L_x_157:
[----:B-1----:R1:W2:Y:S02]  /*9790*/  SYNCS.PHASECHK.TRANS64.TRYWAIT P0, [R0+URZ+0x88], R14 ;  /* 0x0000880e000075a7 */ /* 0x0022a400080011ff */
[----:B--2---:R-:W-:Y:S05]  /*97a0*/  @!P0 NANOSLEEP.SYNCS 0x989680 ;  /* 0x009896800000895d */ /* 0x004fea0003900000 */
[----:B------:R-:W2:Y:S02]  /*97b0*/  @!P0 SYNCS.PHASECHK.TRANS64 P0, [R0+URZ+0x88], R14 ;  /* 0x0000880e000085a7 */ /* 0x000ea400080010ff */
[----:B--2---:R-:W-:Y:S05]  /*97c0*/  @!P0 BRA `(.L_x_157) ;  /* 0xfffffffc00f08947 */ /* 0x004fea000383ffff */
[----:B------:R-:W-:Y:S05]  /*97d0*/  BRA `(.L_x_158) ;  /* 0xffffffac00947947 */ /* 0x000fea000383ffff */
.L_x_70:
[----:B------:R-:W-:Y:S07]  /*97e0*/  MOV R0, UR22 ;  /* 0x0000001600007c02 */ /* 0x000fee0008000f00 */
.L_x_159:
[----:B-1----:R1:W2:Y:S02]  /*97f0*/  SYNCS.PHASECHK.TRANS64.TRYWAIT P0, [R0+URZ+0x90], R14 ;  /* 0x0000900e000075a7 */ /* 0x0022a400080011ff */
[----:B--2---:R-:W-:Y:S05]  /*9800*/  @!P0 NANOSLEEP.SYNCS 0x989680 ;  /* 0x009896800000895d */ /* 0x004fea0003900000 */
[----:B------:R-:W2:Y:S02]  /*9810*/  @!P0 SYNCS.PHASECHK.TRANS64 P0, [R0+URZ+0x90], R14 ;  /* 0x0000900e000085a7 */ /* 0x000ea400080010ff */
[----:B--2---:R-:W-:Y:S05]  /*9820*/  @!P0 BRA `(.L_x_159) ;  /* 0xfffffffc00f08947 */ /* 0x004fea000383ffff */
[----:B------:R-:W-:Y:S05]  /*9830*/  BRA `(.L_x_160) ;  /* 0xffffffac00d87947 */ /* 0x000fea000383ffff */
.L_x_71:
[----:B------:R-:W-:Y:S07]  /*9840*/  MOV R0, UR22 ;  /* 0x0000001600007c02 */ /* 0x000fee0008000f00 */
.L_x_161:
[----:B-1----:R1:W2:Y:S02]  /*9850*/  SYNCS.PHASECHK.TRANS64.TRYWAIT P0, [R0+URZ+0x98], R14 ;  /* 0x0000980e000075a7 */ /* 0x0022a400080011ff */
[----:B--2---:R-:W-:Y:S05]  /*9860*/  @!P0 NANOSLEEP.SYNCS 0x989680 ;  /* 0x009896800000895d */ /* 0x004fea0003900000 */
[----:B------:R-:W2:Y:S02]  /*9870*/  @!P0 SYNCS.PHASECHK.TRANS64 P0, [R0+URZ+0x98], R14 ;  /* 0x0000980e000085a7 */ /* 0x000ea400080010ff */
[----:B--2---:R-:W-:Y:S05]  /*9880*/  @!P0 BRA `(.L_x_161) ;  /* 0xfffffffc00f08947 */ /* 0x004fea000383ffff */
[----:B------:R-:W-:Y:S05]  /*9890*/  BRA `(.L_x_162) ;  /* 0xffffffb0005c7947 */ /* 0x000fea000383ffff */
.L_x_73:
[----:B------:R-:W-:-:S07]  /*98a0*/  MOV R0, UR22 ;  /* 0x0000001600007c02 */ /* 0x000fce0008000f00 */
.L_x_163:
[----:B-1----:R1:W3:Y:S02]  /*98b0*/  SYNCS.PHASECHK.TRANS64.TRYWAIT P0, [R0+URZ+0x80], R2 ;  /* 0x00008002000075a7 */ /* 0x0022e400080011ff */
[----:B---3--:R-:W-:Y:S05]  /*98c0*/  @!P0 NANOSLEEP.SYNCS 0x989680 ;  /* 0x009896800000895d */ /* 0x008fea0003900000 */
[----:B------:R-:W3:Y:S02]  /*98d0*/  @!P0 SYNCS.PHASECHK.TRANS64 P0, [R0+URZ+0x80], R2 ;  /* 0x00008002000085a7 */ /* 0x000ee400080010ff */
[----:B---3--:R-:W-:Y:S05]  /*98e0*/  @!P0 BRA `(.L_x_163) ;  /* 0xfffffffc00f08947 */ /* 0x008fea000383ffff */
[----:B------:R-:W-:Y:S05]  /*98f0*/  BRA `(.L_x_164) ;  /* 0xffffffb000c07947 */ /* 0x000fea000383ffff */
.L_x_74:
[----:B-1----:R-:W-:-:S07]  /*9900*/  MOV R0, UR22 ;  /* 0x0000001600007c02 */ /* 0x002fce0008000f00 */
.L_x_165:
[----:B-1----:R1:W3:Y:S02]  /*9910*/  SYNCS.PHASECHK.TRANS64.TRYWAIT P0, [R0+URZ+0x88], R2 ;  /* 0x00008802000075a7 */ /* 0x0022e400080011ff */
[----:B---3--:R-:W-:Y:S05]  /*9920*/  @!P0 NANOSLEEP.SYNCS 0x989680 ;  /* 0x009896800000895d */ /* 0x008fea0003900000 */
[----:B------:R-:W3:Y:S02]  /*9930*/  @!P0 SYNCS.PHASECHK.TRANS64 P0, [R0+URZ+0x88], R2 ;  /* 0x00008802000085a7 */ /* 0x000ee400080010ff */
[----:B---3--:R-:W-:Y:S05]  /*9940*/  @!P0 BRA `(.L_x_165) ;  /* 0xfffffffc00f08947 */ /* 0x008fea000383ffff */
[----:B------:R-:W-:Y:S05]  /*9950*/  BRA `(.L_x_166) ;  /* 0xffffffb000b07947 */ /* 0x000fea000383ffff */
.L_x_75:
[----:B-1----:R-:W-:-:S07]  /*9960*/  MOV R0, UR22 ;  /* 0x0000001600007c02 */ /* 0x002fce0008000f00 */
.L_x_167:
[----:B-1----:R1:W3:Y:S02]  /*9970*/  SYNCS.PHASECHK.TRANS64.TRYWAIT P0, [R0+URZ+0x90], R2 ;  /* 0x00009002000075a7 */ /* 0x0022e400080011ff */
[----:B---3--:R-:W-:Y:S05]  /*9980*/  @!P0 NANOSLEEP.SYNCS 0x989680 ;  /* 0x009896800000895d */ /* 0x008fea0003900000 */
[----:B------:R-:W3:Y:S02]  /*9990*/  @!P0 SYNCS.PHASECHK.TRANS64 P0, [R0+URZ+0x90], R2 ;  /* 0x00009002000085a7 */ /* 0x000ee400080010ff */
[----:B---3--:R-:W-:Y:S05]  /*99a0*/  @!P0 BRA `(.L_x_167) ;  /* 0xfffffffc00f08947 */ /* 0x008fea000383ffff */
[----:B------:R-:W-:Y:S05]  /*99b0*/  BRA `(.L_x_168) ;  /* 0xffffffb000a07947 */ /* 0x000fea000383ffff */
.L_x_77:
[----:B------:R-:W-:Y:S07]  /*99c0*/  MOV R0, UR50 ;  /* 0x0000003200007c02 */ /* 0x000fee0008000f00 */
.L_x_169:
[----:B-1----:R1:W2:Y:S02]  /*99d0*/  SYNCS.PHASECHK.TRANS64.TRYWAIT P0, [R0+URZ+0xb0], R2 ;  /* 0x0000b002000075a7 */ /* 0x0022a400080011ff */
[----:B--2---:R-:W-:Y:S05]  /*99e0*/  @!P0 NANOSLEEP.SYNCS 0x989680 ;  /* 0x009896800000895d */ /* 0x004fea0003900000 */
[----:B------:R-:W2:Y:S02]  /*99f0*/  @!P0 SYNCS.PHASECHK.TRANS64 P0, [R0+URZ+0xb0], R2 ;  /* 0x0000b002000085a7 */ /* 0x000ea400080010ff */
[----:B--2---:R-:W-:Y:S05]  /*9a00*/  @!P0 BRA `(.L_x_169) ;  /* 0xfffffffc00f08947 */ /* 0x004fea000383ffff */
[----:B------:R-:W-:Y:S05]  /*9a10*/  BRA `(.L_x_170) ;  /* 0xffffffb400707947 */ /* 0x000fea000383ffff */
.L_x_88:
[----:B-1----:R-:W-:Y:S04]  /*9a20*/  MOV R2, UR50 ;  /* 0x0000003200027c02 */ /* 0x002fe80008000f00 */
[----:B------:R1:W3:Y:S03]  /*9a30*/  SYNCS.PHASECHK.TRANS64.TRYWAIT P1, [R2+URZ+0x60], R3 ;  /* 0x00006003020075a7 */ /* 0x0002e600080211ff */
[----:B---3--:R-:W-:Y:S05]  /*9a40*/  @!P1 NANOSLEEP.SYNCS 0x989680 ;  /* 0x009896800000995d */ /* 0x008fea0003900000 */
[----:B------:R-:W3:Y:S02]  /*9a50*/  @!P1 SYNCS.PHASECHK.TRANS64 P1, [R2+URZ+0x60], R3 ;  /* 0x00006003020095a7 */ /* 0x000ee400080210ff */
[----:B---3--:R-:W-:Y:S05]  /*9a60*/  @!P1 BRA `(.L_x_88) ;  /* 0xfffffffc00ec9947 */ /* 0x008fea000383ffff */
[----:B------:R-:W-:Y:S05]  /*9a70*/  BRA `(.L_x_87) ;  /* 0xffffffc000b07947 */ /* 0x000fea000383ffff */
.L_x_90:
[----:B-1----:R1:W4:Y:S02]  /*9a80*/  SYNCS.PHASECHK.TRANS64.TRYWAIT P0, [R64+URZ+0xc0], R0 ;  /* 0x0000c000400075a7 */ /* 0x00232400080011ff */
[----:B----4-:R-:W-:Y:S05]  /*9a90*/  @!P0 NANOSLEEP.SYNCS 0x989680 ;  /* 0x009896800000895d */ /* 0x010fea0003900000 */
[----:B------:R-:W4:Y:S02]  /*9aa0*/  @!P0 SYNCS.PHASECHK.TRANS64 P0, [R64+URZ+0xc0], R0 ;  /* 0x0000c000400085a7 */ /* 0x000f2400080010ff */
[----:B----4-:R-:W-:Y:S05]  /*9ab0*/  @!P0 BRA `(.L_x_90) ;  /* 0xfffffffc00f08947 */ /* 0x010fea000383ffff */
[----:B------:R-:W-:Y:S05]  /*9ac0*/  BRA `(.L_x_89) ;  /* 0xffffffc000d87947 */ /* 0x000fea000383ffff */
.L_x_99:
[----:B--2---:R2:W4:Y:S02]  /*9ad0*/  SYNCS.PHASECHK.TRANS64.TRYWAIT P0, [R2+URZ+0x60], R0 ;  /* 0x00006000020075a7 */ /* 0x00452400080011ff */
[----:B----4-:R-:W-:Y:S05]  /*9ae0*/  @!P0 NANOSLEEP.SYNCS 0x989680 ;  /* 0x009896800000895d */ /* 0x010fea0003900000 */
[----:B------:R-:W4:Y:S02]  /*9af0*/  @!P0 SYNCS.PHASECHK.TRANS64 P0, [R2+URZ+0x60], R0 ;  /* 0x00006000020085a7 */ /* 0x000f2400080010ff */
[----:B----4-:R-:W-:Y:S05]  /*9b00*/  @!P0 BRA `(.L_x_99) ;  /* 0xfffffffc00f08947 */ /* 0x010fea000383ffff */
[----:B------:R-:W-:Y:S05]  /*9b10*/  BRA `(.L_x_98) ;  /* 0xffffffcc00bc7947 */ /* 0x000fea000383ffff */
.L_x_107:
[----:B-1----:R1:W2:Y:S02]  /*9b20*/  SYNCS.PHASECHK.TRANS64.TRYWAIT P0, [R6+URZ+0x60], R5 ;  /* 0x00006005060075a7 */ /* 0x0022a400080011ff */
[----:B--2---:R-:W-:Y:S05]  /*9b30*/  @!P0 NANOSLEEP.SYNCS 0x989680 ;  /* 0x009896800000895d */ /* 0x004fea0003900000 */
[----:B------:R-:W2:Y:S02]  /*9b40*/  @!P0 SYNCS.PHASECHK.TRANS64 P0, [R6+URZ+0x60], R5 ;  /* 0x00006005060085a7 */ /* 0x000ea400080010ff */
[----:B--2---:R-:W-:Y:S05]  /*9b50*/  @!P0 BRA `(.L_x_107) ;  /* 0xfffffffc00f08947 */ /* 0x004fea000383ffff */
[----:B------:R-:W-:Y:S05]  /*9b60*/  BRA `(.L_x_106) ;  /* 0xffffffd800c07947 */ /* 0x000fea000383ffff */
.L_x_115:
[----:B--2---:R2:W4:Y:S02]  /*9b70*/  SYNCS.PHASECHK.TRANS64.TRYWAIT P0, [R2+URZ+0x60], R5 ;  /* 0x00006005020075a7 */ /* 0x00452400080011ff */
[----:B----4-:R-:W-:Y:S05]  /*9b80*/  @!P0 NANOSLEEP.SYNCS 0x989680 ;  /* 0x009896800000895d */ /* 0x010fea0003900000 */
[----:B------:R-:W4:Y:S02]  /*9b90*/  @!P0 SYNCS.PHASECHK.TRANS64 P0, [R2+URZ+0x60], R5 ;  /* 0x00006005020085a7 */ /* 0x000f2400080010ff */
[----:B----4-:R-:W-:Y:S05]  /*9ba0*/  @!P0 BRA `(.L_x_115) ;  /* 0xfffffffc00f08947 */ /* 0x010fea000383ffff */
[----:B------:R-:W-:Y:S05]  /*9bb0*/  BRA `(.L_x_114) ;  /* 0xffffffe400c07947 */ /* 0x000fea000383ffff */
        .weak           $__internal_0_$__cuda_sm10x_tcgen05_guardrail_trap_col_being_dealloced_not_returned_by_alloc
        .type           $__internal_0_$__cuda_sm10x_tcgen05_guardrail_trap_col_being_dealloced_not_returned_by_alloc,@function
        .size           $__internal_0_$__cuda_sm10x_tcgen05_guardrail_trap_col_being_dealloced_not_returned_by_alloc,($__internal_1_$__cuda_sm10x_tcgen05_guardrail_trap_phase_invalid_during_alloc - $__internal_0_$__cuda_sm10x_tcgen05_guardrail_trap_col_being_dealloced_not_returned_by_alloc)
$__internal_0_$__cuda_sm10x_tcgen05_guardrail_trap_col_being_dealloced_not_returned_by_alloc:
[----:B------:R-:W-:Y:S05]  /*9bc0*/  BPT.TRAP 0x1 ;  /* 0x000000040000795c */ /* 0x000fea0000300000 */
[----:B------:R-:W-:-:S04]  /*9bd0*/  HFMA2 R3, -RZ, RZ, 0, 0 ;  /* 0x00000000ff037431 */ /* 0x000fc800000001ff */
[----:B------:R-:W-:Y:S05]  /*9be0*/  RET.REL.NODEC R2 `(_ZN7cutlass13device_kernelINS_4conv6kernel13ConvUniversalINS1_16ConvProblemShapeILNS1_8OperatorE0ELi2EEENS1_10collective14CollectiveConvINS1_47MainloopSm100TmaUmmaWarpSpecializedImplicitGemmILS5_0ELi6ELi2ELi1ELi2EN4cute5tupleIJNSA_1CILi1EEESD_SD_EEEEENSB_IJNSC_ILi128EEESG_NSB_IJNSC_ILi64EEEEEEEEENS_6half_tESK_NSA_8TiledMMAINSA_8MMA_AtomIJNSA_20SM100_MMA_F16BF16_SSISK_SK_fLi128ELi128ELNSA_4UMMA5MajorE0ELSP_0ELNSO_7ScaleInE0ELSQ_0EEEEEENSA_6LayoutISE_NSB_IJNSC_ILi0EEESU_SU_EEEEENSB_IJNSA_10UnderscoreESX_SX_EEEEENS7_6detail27Sm100ImplicitGemmTileTraitsINSA_20SM90_TMA_LOAD_IM2COLENSA_14ComposedLayoutINSA_7SwizzleILi3ELi4ELi3EEENSA_18smem_ptr_flag_bitsILi16EEENST_INSB_IJNSC_ILi8EEESH_EEENSB_IJSH_SD_EEEEEEEvEENS11_INSA_13SM90_TMA_LOADES1C_vEEEENS_8epilogue10collective18CollectiveEpilogueINS1H_23Sm100TmaWarpSpecializedILi4ELi2ELi32ELb1ELb0EEEJSJ_NSB_IJNST_ISG_SD_EENST_INSC_ILi32EEESD_EEEEESK_NSB_IJNSB_IJlllEEESD_SU_EEESK_S1R_NS1H_6fusion15FusionCallbacksIS1L_NS1S_17LinearCombinationISK_fSK_fLNS_15FloatRoundStyleE2EEESJ_S1P_JEEENSA_5SM1004TMEM4LOAD26SM100_TMEM_LOAD_32dp32b32xES12_NS13_INS14_ILi2ELi4ELi3EEES17_NST_INSB_IJS18_S1N_EEENSB_IJS1N_SD_EEEEEEENSA_39AutoVectorizingCopyWithAssumedAlignmentILi128EEENSA_21SM90_TMA_STORE_IM2COLES26_S28_S28_EEEvvEEEEvNT_6ParamsE) ;  /* 0xffffff6402047950 */ /* 0x000fea0003c3ffff */
        .weak           $__internal_1_$__cuda_sm10x_tcgen05_guardrail_trap_phase_invalid_during_alloc
        .type           $__internal_1_$__cuda_sm10x_tcgen05_guardrail_trap_phase_invalid_during_alloc,@function
        .size           $__internal_1_$__cuda_sm10x_tcgen05_guardrail_trap_phase_invalid_during_alloc,($__internal_2_$__cuda_sm10x_tcgen05_guardrail_trap_unallocated_columns_being_dealloced - $__internal_1_$__cuda_sm10x_tcgen05_guardrail_trap_phase_invalid_during_alloc)
$__internal_1_$__cuda_sm10x_tcgen05_guardrail_trap_phase_invalid_during_alloc:
[----:B------:R-:W-:Y:S05]  /*9bf0*/  BPT.TRAP 0x1 ;  /* 0x000000040000795c */ /* 0x000fea0000300000 */
[----:B------:R-:W-:-:S04]  /*9c00*/  MOV R3, 0x0 ;  /* 0x0000000000037802 */ /* 0x000fc80000000f00 */
[----:B------:R-:W-:Y:S05]  /*9c10*/  RET.REL.NODEC R2 `(_ZN7cutlass13device_kernelINS_4conv6kernel13ConvUniversalINS1_16ConvProblemShapeILNS1_8OperatorE0ELi2EEENS1_10collective14CollectiveConvINS1_47MainloopSm100TmaUmmaWarpSpecializedImplicitGemmILS5_0ELi6ELi2ELi1ELi2EN4cute5tupleIJNSA_1CILi1EEESD_SD_EEEEENSB_IJNSC_ILi128EEESG_NSB_IJNSC_ILi64EEEEEEEEENS_6half_tESK_NSA_8TiledMMAINSA_8MMA_AtomIJNSA_20SM100_MMA_F16BF16_SSISK_SK_fLi128ELi128ELNSA_4UMMA5MajorE0ELSP_0ELNSO_7ScaleInE0ELSQ_0EEEEEENSA_6LayoutISE_NSB_IJNSC_ILi0EEESU_SU_EEEEENSB_IJNSA_10UnderscoreESX_SX_EEEEENS7_6detail27Sm100ImplicitGemmTileTraitsINSA_20SM90_TMA_LOAD_IM2COLENSA_14ComposedLayoutINSA_7SwizzleILi3ELi4ELi3EEENSA_18smem_ptr_flag_bitsILi16EEENST_INSB_IJNSC_ILi8EEESH_EEENSB_IJSH_SD_EEEEEEEvEENS11_INSA_13SM90_TMA_LOADES1C_vEEEENS_8epilogue10collective18CollectiveEpilogueINS1H_23Sm100TmaWarpSpecializedILi4ELi2ELi32ELb1ELb0EEEJSJ_NSB_IJNST_ISG_SD_EENST_INSC_ILi32EEESD_EEEEESK_NSB_IJNSB_IJlllEEESD_SU_EEESK_S1R_NS1H_6fusion15FusionCallbacksIS1L_NS1S_17LinearCombinationISK_fSK_fLNS_15FloatRoundStyleE2EEESJ_S1P_JEEENSA_5SM1004TMEM4LOAD26SM100_TMEM_LOAD_32dp32b32xES12_NS13_INS14_ILi2ELi4ELi3EEES17_NST_INSB_IJS18_S1N_EEENSB_IJS1N_SD_EEEEEEENSA_39AutoVectorizingCopyWithAssumedAlignmentILi128EEENSA_21SM90_TMA_STORE_IM2COLES26_S28_S28_EEEvvEEEEvNT_6ParamsE) ;  /* 0xffffff6002f87950 */ /* 0x000fea0003c3ffff */
        .weak           $__internal_2_$__cuda_sm10x_tcgen05_guardrail_trap_unallocated_columns_being_dealloced
        .type           $__internal_2_$__cuda_sm10x_tcgen05_guardrail_trap_unallocated_columns_being_dealloced,@function
        .size           $__internal_2_$__cuda_sm10x_tcgen05_guardrail_trap_unallocated_columns_being_dealloced,(.L_x_172 - $__internal_2_$__cuda_sm10x_tcgen05_guardrail_trap_unallocated_columns_being_dealloced)
$__internal_2_$__cuda_sm10x_tcgen05_guardrail_trap_unallocated_columns_being_dealloced:
[----:B------:R-:W-:Y:S05]  /*9c20*/  BPT.TRAP 0x1 ;  /* 0x000000040000795c */ /* 0x000fea0000300000 */
[----:B------:R-:W-:-:S04]  /*9c30*/  HFMA2 R3, -RZ, RZ, 0, 0 ;  /* 0x00000000ff037431 */ /* 0x000fc800000001ff */
[----:B------:R-:W-:Y:S05]  /*9c40*/  RET.REL.NODEC R2 `(_ZN7cutlass13device_kernelINS_4conv6kernel13ConvUniversalINS1_16ConvProblemShapeILNS1_8OperatorE0ELi2EEENS1_10collective14CollectiveConvINS1_47MainloopSm100TmaUmmaWarpSpecializedImplicitGemmILS5_0ELi6ELi2ELi1ELi2EN4cute5tupleIJNSA_1CILi1EEESD_SD_EEEEENSB_IJNSC_ILi128EEESG_NSB_IJNSC_ILi64EEEEEEEEENS_6half_tESK_NSA_8TiledMMAINSA_8MMA_AtomIJNSA_20SM100_MMA_F16BF16_SSISK_SK_fLi128ELi128ELNSA_4UMMA5MajorE0ELSP_0ELNSO_7ScaleInE0ELSQ_0EEEEEENSA_6LayoutISE_NSB_IJNSC_ILi0EEESU_SU_EEEEENSB_IJNSA_10UnderscoreESX_SX_EEEEENS7_6detail27Sm100ImplicitGemmTileTraitsINSA_20SM90_TMA_LOAD_IM2COLENSA_14ComposedLayoutINSA_7SwizzleILi3ELi4ELi3EEENSA_18smem_ptr_flag_bitsILi16EEENST_INSB_IJNSC_ILi8EEESH_EEENSB_IJSH_SD_EEEEEEEvEENS11_INSA_13SM90_TMA_LOADES1C_vEEEENS_8epilogue10collective18CollectiveEpilogueINS1H_23Sm100TmaWarpSpecializedILi4ELi2ELi32ELb1ELb0EEEJSJ_NSB_IJNST_ISG_SD_EENST_INSC_ILi32EEESD_EEEEESK_NSB_IJNSB_IJlllEEESD_SU_EEESK_S1R_NS1H_6fusion15FusionCallbacksIS1L_NS1S_17LinearCombinationISK_fSK_fLNS_15FloatRoundStyleE2EEESJ_S1P_JEEENSA_5SM1004TMEM4LOAD26SM100_TMEM_LOAD_32dp32b32xES12_NS13_INS14_ILi2ELi4ELi3EEES17_NST_INSB_IJS18_S1N_EEENSB_IJS1N_SD_EEEEEEENSA_39AutoVectorizingCopyWithAssumedAlignmentILi128EEENSA_21SM90_TMA_STORE_IM2COLES26_S28_S28_EEEvvEEEEvNT_6ParamsE) ;  /* 0xffffff6002ec7950 */ /* 0x000fea0003c3ffff */
.L_x_171:
[----:B------:R-:W-:-:S00]  /*9c50*/  BRA `(.L_x_171) ;  /* 0xfffffffc00fc7947 */ /* 0x000fc0000383ffff */
[----:B------:R-:W-:-:S00]  /*9c60*/  NOP ;  /* 0x0000000000007918 */ /* 0x000fc00000000000 */
        /* <DEDUP_REMOVED lines=9> */
.L_x_172:


//--------------------- .nv.global.init           --------------------------
	.section	.nv.global.init,"aw",@progbits
.nv.global.init:
	.type		$str$29,@object
	.size		$str$29,($str$30 - $str$29)
$str$29:
        /*0000*/ 	.byte	0x28, 0x61, 0x64, 0x64, 0x72, 0x65, 0x73, 0x73, 0x20, 0x26, 0x20, 0x6d, 0x61, 0x73, 0x6b, 0x29
        /*0010*/ 	.byte	0x20, 0x3d, 0x3d, 0x20, 0x30, 0x00
	.type		$str$30,@object
	.size		$str$30,($str$28 - $str$30)
$str$30:
        /*0016*/ 	.byte	0x2f, 0x74, 0x6d, 0x70, 0x2f, 0x63, 0x75, 0x74, 0x6c, 0x61, 0x73, 0x73, 0x5f, 0x73, 0x77, 0x65
        /*0026*/ 	.byte	0x65, 0x70, 0x5f, 0x73, 0x72, 0x63, 0x2f, 0x69, 0x6e, 0x63, 0x6c, 0x75, 0x64, 0x65, 0x2f, 0x63
        /*0036*/ 	.byte	0x75, 0x74, 0x65, 0x2f, 0x70, 0x6f, 0x69, 0x6e, 0x74, 0x65, 0x72, 0x5f, 0x66, 0x6c, 0x61, 0x67
        /*0046*/ 	.byte	0x67, 0x65, 0x64, 0x2e, 0x68, 0x70, 0x70, 0x00
	.type		$str$28,@object
	.size		$str$28,($str$27 - $str$28)
$str$28:
        /*004e*/ 	.byte	0x2f, 0x74, 0x6d, 0x70, 0x2f, 0x63, 0x75, 0x74, 0x6c, 0x61, 0x73, 0x73, 0x5f, 0x73, 0x77, 0x65
        /*005e*/ 	.byte	0x65, 0x70, 0x5f, 0x73, 0x72, 0x63, 0x2f, 0x69, 0x6e, 0x63, 0x6c, 0x75, 0x64, 0x65, 0x2f, 0x63
        /*006e*/ 	.byte	0x75, 0x74, 0x65, 0x2f, 0x61, 0x74, 0x6f, 0x6d, 0x2f, 0x63, 0x6f, 0x70, 0x79, 0x5f, 0x74, 0x72
        /*007e*/ 	.byte	0x61, 0x69, 0x74, 0x73, 0x5f, 0x73, 0x6d, 0x31, 0x30, 0x30, 0x2e, 0x68, 0x70, 0x70, 0x00
	.type		$str$27,@object
	.size		$str$27,(__unnamed_1 - $str$27)
$str$27:
        /*008d*/ 	.byte	0x28, 0x28, 0x75, 0x69, 0x6e, 0x74, 0x33, 0x32, 0x5f, 0x74, 0x28, 0x74, 0x68, 0x72, 0x65, 0x61
        /*009d*/ 	.byte	0x64, 0x49, 0x64, 0x78, 0x2e, 0x78, 0x29, 0x20, 0x2f, 0x20, 0x33, 0x32, 0x29, 0x20, 0x25, 0x20
        /*00ad*/ 	.byte	0x34, 0x29, 0x20, 0x3d, 0x3d, 0x20, 0x28, 0x28, 0x28, 0x74, 0x6d, 0x65, 0x6d, 0x5f, 0x61, 0x64
        /*00bd*/ 	.byte	0x64, 0x72, 0x20, 0x3e, 0x3e, 0x20, 0x31, 0x36, 0x29, 0x20, 0x2f, 0x20, 0x33, 0x32, 0x29, 0x20
        /*00cd*/ 	.byte	0x25, 0x20, 0x34, 0x29, 0x00
	.type		__unnamed_1,@object
	.size		__unnamed_1,(__unnamed_2 - __unnamed_1)
__unnamed_1:
        /*00d2*/ 	.byte	0x61, 0x75, 0x74, 0x6f, 0x20, 0x63, 0x75, 0x74, 0x65, 0x3a, 0x3a, 0x61, 0x73, 0x5f, 0x70, 0x6f
        /* <DEDUP_REMOVED lines=24> */
        /*0262*/ 	.byte	0x3e, 0x3e, 0x3e, 0x3e, 0x5d, 0x00
	.type		__unnamed_2,@object
	.size		__unnamed_2,(.L_2 - __unnamed_2)
__unnamed_2:
        /* <DEDUP_REMOVED lines=42> */
        /*0508*/ 	.byte	0x3e, 0x3e, 0x5d, 0x00
.L_2:


//--------------------- .nv.shared._ZN7cutlass13device_kernelINS_4conv6kernel13ConvUniversalINS1_16ConvProblemShapeILNS1_8OperatorE0ELi2EEENS1_10collective14CollectiveConvINS1_47MainloopSm100TmaUmmaWarpSpecializedImplicitGemmILS5_0ELi6ELi2ELi1ELi2EN4cute5tupleIJNSA_1CILi1EEESD_SD_EEEEENSB_IJNSC_ILi128EEESG_NSB_IJNSC_ILi64EEEEEEEEENS_6half_tESK_NSA_8TiledMMAINSA_8MMA_AtomIJNSA_20SM100_MMA_F16BF16_SSISK_SK_fLi128ELi128ELNSA_4UMMA5MajorE0ELSP_0ELNSO_7ScaleInE0ELSQ_0EEEEEENSA_6LayoutISE_NSB_IJNSC_ILi0EEESU_SU_EEEEENSB_IJNSA_10UnderscoreESX_SX_EEEEENS7_6detail27Sm100ImplicitGemmTileTraitsINSA_20SM90_TMA_LOAD_IM2COLENSA_14ComposedLayoutINSA_7SwizzleILi3ELi4ELi3EEENSA_18smem_ptr_flag_bitsILi16EEENST_INSB_IJNSC_ILi8EEESH_EEENSB_IJSH_SD_EEEEEEEvEENS11_INSA_13SM90_TMA_LOADES1C_vEEEENS_8epilogue10collective18CollectiveEpilogueINS1H_23Sm100TmaWarpSpecializedILi4ELi2ELi32ELb1ELb0EEEJSJ_NSB_IJNST_ISG_SD_EENST_INSC_ILi32EEESD_EEEEESK_NSB_IJNSB_IJlllEEESD_SU_EEESK_S1R_NS1H_6fusion15FusionCallbacksIS1L_NS1S_17LinearCombinationISK_fSK_fLNS_15FloatRoundStyleE2EEESJ_S1P_JEEENSA_5SM1004TMEM4LOAD26SM100_TMEM_LOAD_32dp32b32xES12_NS13_INS14_ILi2ELi4ELi3EEES17_NST_INSB_IJS18_S1N_EEENSB_IJS1N_SD_EEEEEEENSA_39AutoVectorizingCopyWithAssumedAlignmentILi128EEENSA_21SM90_TMA_STORE_IM2COLES26_S28_S28_EEEvvEEEEvNT_6ParamsE --------------------------
	.section	.nv.shared._ZN7cutlass13device_kernelINS_4conv6kernel13ConvUniversalINS1_16ConvProblemShapeILNS1_8OperatorE0ELi2EEENS1_10collective14CollectiveConvINS1_47MainloopSm100TmaUmmaWarpSpecializedImplicitGemmILS5_0ELi6ELi2ELi1ELi2EN4cute5tupleIJNSA_1CILi1EEESD_SD_EEEEENSB_IJNSC_ILi128EEESG_NSB_IJNSC_ILi64EEEEEEEEENS_6half_tESK_NSA_8TiledMMAINSA_8MMA_AtomIJNSA_20SM100_MMA_F16BF16_SSISK_SK_fLi128ELi128ELNSA_4UMMA5MajorE0ELSP_0ELNSO_7ScaleInE0ELSQ_0EEEEEENSA_6LayoutISE_NSB_IJNSC_ILi0EEESU_SU_EEEEENSB_IJNSA_10UnderscoreESX_SX_EEEEENS7_6detail27Sm100ImplicitGemmTileTraitsINSA_20SM90_TMA_LOAD_IM2COLENSA_14ComposedLayoutINSA_7SwizzleILi3ELi4ELi3EEENSA_18smem_ptr_flag_bitsILi16EEENST_INSB_IJNSC_ILi8EEESH_EEENSB_IJSH_SD_EEEEEEEvEENS11_INSA_13SM90_TMA_LOADES1C_vEEEENS_8epilogue10collective18CollectiveEpilogueINS1H_23Sm100TmaWarpSpecializedILi4ELi2ELi32ELb1ELb0EEEJSJ_NSB_IJNST_ISG_SD_EENST_INSC_ILi32EEESD_EEEEESK_NSB_IJNSB_IJlllEEESD_SU_EEESK_S1R_NS1H_6fusion15FusionCallbacksIS1L_NS1S_17LinearCombinationISK_fSK_fLNS_15FloatRoundStyleE2EEESJ_S1P_JEEENSA_5SM1004TMEM4LOAD26SM100_TMEM_LOAD_32dp32b32xES12_NS13_INS14_ILi2ELi4ELi3EEES17_NST_INSB_IJS18_S1N_EEENSB_IJS1N_SD_EEEEEEENSA_39AutoVectorizingCopyWithAssumedAlignmentILi128EEENSA_21SM90_TMA_STORE_IM2COLES26_S28_S28_EEEvvEEEEvNT_6ParamsE,"aw",@nobits
	.sectionflags	@""
	.align	16
	.zero		1024


//--------------------- .nv.shared.reserved.0     --------------------------
	.section	.nv.shared.reserved.0,"aw",@nobits
	.weak		__nv_reservedSMEM_offset_0_alias
	.size		__nv_reservedSMEM_offset_0_alias, 0, 64
	.other		__nv_reservedSMEM_offset_0_alias,@"STO_CUDA_RESERVED_SHARED STV_DEFAULT"
__nv_reservedSMEM_offset_0_alias:
	.zero		0
.nv.shared.reserved.0:
	.zero		64
	.weak		__nv_reservedSMEM_tcgen05_partition
	.type		__nv_reservedSMEM_tcgen05_partition,@object
	.size		__nv_reservedSMEM_tcgen05_partition,(.L_0 - __nv_reservedSMEM_tcgen05_partition)
__nv_reservedSMEM_tcgen05_partition:
	.zero		32
.L_0:


//--------------------- .nv.global                --------------------------
	.section	.nv.global,"aw",@nobits
.nv.global:
	.type		_ZN39_INTERNAL_d3824f8b_4_k_cu_14ceae18_40554cute1_E,@object
	.size		_ZN39_INTERNAL_d3824f8b_4_k_cu_14ceae18_40554cute1_E,(_ZN39_INTERNAL_d3824f8b_4_k_cu_14ceae18_40554cuda3std3__45__cpo6cbeginE - _ZN39_INTERNAL_d3824f8b_4_k_cu_14ceae18_40554cute1_E)
_ZN39_INTERNAL_d3824f8b_4_k_cu_14ceae18_40554cute1_E:
	.zero		1
	.type		_ZN39_INTERNAL_d3824f8b_4_k_cu_14ceae18_40554cuda3std3__45__cpo6cbeginE,@object
	.size		_ZN39_INTERNAL_d3824f8b_4_k_cu_14ceae18_40554cuda3std3__45__cpo6cbeginE,(_ZN39_INTERNAL_d3824f8b_4_k_cu_14ceae18_40554cuda3std3__48in_placeE - _ZN39_INTERNAL_d3824f8b_4_k_cu_14ceae18_40554cuda3std3__45__cpo6cbeginE)
_ZN39_INTERNAL_d3824f8b_4_k_cu_14ceae18_40554cuda3std3__45__cpo6cbeginE:
	.zero		1
	.type		_ZN39_INTERNAL_d3824f8b_4_k_cu_14ceae18_40554cuda3std3__48in_placeE,@object
	.size		_ZN39_INTERNAL_d3824f8b_4_k_cu_14ceae18_40554cuda3std3__48in_placeE,(_ZN39_INTERNAL_d3824f8b_4_k_cu_14ceae18_40554cuda3std6ranges3__45__cpo9iter_moveE - _ZN39_INTERNAL_d3824f8b_4_k_cu_14ceae18_40554cuda3std3__48in_placeE)
_ZN39_INTERNAL_d3824f8b_4_k_cu_14ceae18_40554cuda3std3__48in_placeE:
	.zero		1
	.type		_ZN39_INTERNAL_d3824f8b_4_k_cu_14ceae18_40554cuda3std6ranges3__45__cpo9iter_moveE,@object
	.size		_ZN39_INTERNAL_d3824f8b_4_k_cu_14ceae18_40554cuda3std6ranges3__45__cpo9iter_moveE,(_ZN39_INTERNAL_d3824f8b_4_k_cu_14ceae18_40554cuda3std3__45__cpo5beginE - _ZN39_INTERNAL_d3824f8b_4_k_cu_14ceae18_40554cuda3std6ranges3__45__cpo9iter_moveE)
_ZN39_INTERNAL_d3824f8b_4_k_cu_14ceae18_40554cuda3std6ranges3__45__cpo9iter_moveE:
	.zero		1
	.type		_ZN39_INTERNAL_d3824f8b_4_k_cu_14ceae18_40554cuda3std3__45__cpo5beginE,@object
	.size		_ZN39_INTERNAL_d3824f8b_4_k_cu_14ceae18_40554cuda3std3__45__cpo5beginE,(_ZN39_INTERNAL_d3824f8b_4_k_cu_14ceae18_40554cuda3std3__441_GLOBAL__N__d3824f8b_4_k_cu_14ceae18_40556ignoreE - _ZN39_INTERNAL_d3824f8b_4_k_cu_14ceae18_40554cuda3std3__45__cpo5beginE)
_ZN39_INTERNAL_d3824f8b_4_k_cu_14ceae18_40554cuda3std3__45__cpo5beginE:
	.zero		1
	.type		_ZN39_INTERNAL_d3824f8b_4_k_cu_14ceae18_40554cuda3std3__441_GLOBAL__N__d3824f8b_4_k_cu_14ceae18_40556ignoreE,@object
	.size		_ZN39_INTERNAL_d3824f8b_4_k_cu_14ceae18_40554cuda3std3__441_GLOBAL__N__d3824f8b_4_k_cu_14ceae18_40556ignoreE,(_ZN39_INTERNAL_d3824f8b_4_k_cu_14ceae18_40554cute7productE - _ZN39_INTERNAL_d3824f8b_4_k_cu_14ceae18_40554cuda3std3__441_GLOBAL__N__d3824f8b_4_k_cu_14ceae18_40556ignoreE)
_ZN39_INTERNAL_d3824f8b_4_k_cu_14ceae18_40554cuda3std3__441_GLOBAL__N__d3824f8b_4_k_cu_14ceae18_40556ignoreE:
	.zero		1
	.type		_ZN39_INTERNAL_d3824f8b_4_k_cu_14ceae18_40554cute7productE,@object
	.size		_ZN39_INTERNAL_d3824f8b_4_k_cu_14ceae18_40554cute7productE,(_ZN39_INTERNAL_d3824f8b_4_k_cu_14ceae18_40554cuda3std3__45__cpo3endE - _ZN39_INTERNAL_d3824f8b_4_k_cu_14ceae18_40554cute7productE)
_ZN39_INTERNAL_d3824f8b_4_k_cu_14ceae18_40554cute7productE:
	.zero		1
	.type		_ZN39_INTERNAL_d3824f8b_4_k_cu_14ceae18_40554cuda3std3__45__cpo3endE,@object
	.size		_ZN39_INTERNAL_d3824f8b_4_k_cu_14ceae18_40554cuda3std3__45__cpo3endE,(_ZN39_INTERNAL_d3824f8b_4_k_cu_14ceae18_40554cuda3std3__419piecewise_constructE - _ZN39_INTERNAL_d3824f8b_4_k_cu_14ceae18_40554cuda3std3__45__cpo3endE)
_ZN39_INTERNAL_d3824f8b_4_k_cu_14ceae18_40554cuda3std3__45__cpo3endE:
	.zero		1
	.type		_ZN39_INTERNAL_d3824f8b_4_k_cu_14ceae18_40554cuda3std3__419piecewise_constructE,@object
	.size		_ZN39_INTERNAL_d3824f8b_4_k_cu_14ceae18_40554cuda3std3__419piecewise_constructE,(_ZN39_INTERNAL_d3824f8b_4_k_cu_14ceae18_40554cuda3std3__45__cpo4cendE - _ZN39_INTERNAL_d3824f8b_4_k_cu_14ceae18_40554cuda3std3__419piecewise_constructE)
_ZN39_INTERNAL_d3824f8b_4_k_cu_14ceae18_40554cuda3std3__419piecewise_constructE:
	.zero		1
	.type		_ZN39_INTERNAL_d3824f8b_4_k_cu_14ceae18_40554cuda3std3__45__cpo4cendE,@object
	.size		_ZN39_INTERNAL_d3824f8b_4_k_cu_14ceae18_40554cuda3std3__45__cpo4cendE,(_ZN39_INTERNAL_d3824f8b_4_k_cu_14ceae18_40554cuda3std6ranges3__45__cpo4swapE - _ZN39_INTERNAL_d3824f8b_4_k_cu_14ceae18_40554cuda3std3__45__cpo4cendE)
_ZN39_INTERNAL_d3824f8b_4_k_cu_14ceae18_40554cuda3std3__45__cpo4cendE:
	.zero		1
	.type		_ZN39_INTERNAL_d3824f8b_4_k_cu_14ceae18_40554cuda3std6ranges3__45__cpo4swapE,@object
	.size		_ZN39_INTERNAL_d3824f8b_4_k_cu_14ceae18_40554cuda3std6ranges3__45__cpo4swapE,(.L_10 - _ZN39_INTERNAL_d3824f8b_4_k_cu_14ceae18_40554cuda3std6ranges3__45__cpo4swapE)
_ZN39_INTERNAL_d3824f8b_4_k_cu_14ceae18_40554cuda3std6ranges3__45__cpo4swapE:
	.zero		1
.L_10:


//--------------------- .nv.constant0._ZN7cutlass13device_kernelINS_4conv6kernel13ConvUniversalINS1_16ConvProblemShapeILNS1_8OperatorE0ELi2EEENS1_10collective14CollectiveConvINS1_47MainloopSm100TmaUmmaWarpSpecializedImplicitGemmILS5_0ELi6ELi2ELi1ELi2EN4cute5tupleIJNSA_1CILi1EEESD_SD_EEEEENSB_IJNSC_ILi128EEESG_NSB_IJNSC_ILi64EEEEEEEEENS_6half_tESK_NSA_8TiledMMAINSA_8MMA_AtomIJNSA_20SM100_MMA_F16BF16_SSISK_SK_fLi128ELi128ELNSA_4UMMA5MajorE0ELSP_0ELNSO_7ScaleInE0ELSQ_0EEEEEENSA_6LayoutISE_NSB_IJNSC_ILi0EEESU_SU_EEEEENSB_IJNSA_10UnderscoreESX_SX_EEEEENS7_6detail27Sm100ImplicitGemmTileTraitsINSA_20SM90_TMA_LOAD_IM2COLENSA_14ComposedLayoutINSA_7SwizzleILi3ELi4ELi3EEENSA_18smem_ptr_flag_bitsILi16EEENST_INSB_IJNSC_ILi8EEESH_EEENSB_IJSH_SD_EEEEEEEvEENS11_INSA_13SM90_TMA_LOADES1C_vEEEENS_8epilogue10collective18CollectiveEpilogueINS1H_23Sm100TmaWarpSpecializedILi4ELi2ELi32ELb1ELb0EEEJSJ_NSB_IJNST_ISG_SD_EENST_INSC_ILi32EEESD_EEEEESK_NSB_IJNSB_IJlllEEESD_SU_EEESK_S1R_NS1H_6fusion15FusionCallbacksIS1L_NS1S_17LinearCombinationISK_fSK_fLNS_15FloatRoundStyleE2EEESJ_S1P_JEEENSA_5SM1004TMEM4LOAD26SM100_TMEM_LOAD_32dp32b32xES12_NS13_INS14_ILi2ELi4ELi3EEES17_NST_INSB_IJS18_S1N_EEENSB_IJS1N_SD_EEEEEEENSA_39AutoVectorizingCopyWithAssumedAlignmentILi128EEENSA_21SM90_TMA_STORE_IM2COLES26_S28_S28_EEEvvEEEEvNT_6ParamsE --------------------------
	.section	.nv.constant0._ZN7cutlass13device_kernelINS_4conv6kernel13ConvUniversalINS1_16ConvProblemShapeILNS1_8OperatorE0ELi2EEENS1_10collective14CollectiveConvINS1_47MainloopSm100TmaUmmaWarpSpecializedImplicitGemmILS5_0ELi6ELi2ELi1ELi2EN4cute5tupleIJNSA_1CILi1EEESD_SD_EEEEENSB_IJNSC_ILi128EEESG_NSB_IJNSC_ILi64EEEEEEEEENS_6half_tESK_NSA_8TiledMMAINSA_8MMA_AtomIJNSA_20SM100_MMA_F16BF16_SSISK_SK_fLi128ELi128ELNSA_4UMMA5MajorE0ELSP_0ELNSO_7ScaleInE0ELSQ_0EEEEEENSA_6LayoutISE_NSB_IJNSC_ILi0EEESU_SU_EEEEENSB_IJNSA_10UnderscoreESX_SX_EEEEENS7_6detail27Sm100ImplicitGemmTileTraitsINSA_20SM90_TMA_LOAD_IM2COLENSA_14ComposedLayoutINSA_7SwizzleILi3ELi4ELi3EEENSA_18smem_ptr_flag_bitsILi16EEENST_INSB_IJNSC_ILi8EEESH_EEENSB_IJSH_SD_EEEEEEEvEENS11_INSA_13SM90_TMA_LOADES1C_vEEEENS_8epilogue10collective18CollectiveEpilogueINS1H_23Sm100TmaWarpSpecializedILi4ELi2ELi32ELb1ELb0EEEJSJ_NSB_IJNST_ISG_SD_EENST_INSC_ILi32EEESD_EEEEESK_NSB_IJNSB_IJlllEEESD_SU_EEESK_S1R_NS1H_6fusion15FusionCallbacksIS1L_NS1S_17LinearCombinationISK_fSK_fLNS_15FloatRoundStyleE2EEESJ_S1P_JEEENSA_5SM1004TMEM4LOAD26SM100_TMEM_LOAD_32dp32b32xES12_NS13_INS14_ILi2ELi4ELi3EEES17_NST_INSB_IJS18_S1N_EEENSB_IJS1N_SD_EEEEEEENSA_39AutoVectorizingCopyWithAssumedAlignmentILi128EEENSA_21SM90_TMA_STORE_IM2COLES26_S28_S28_EEEvvEEEEvNT_6ParamsE,"a",@progbits
	.sectionflags	@""
	.align	4
.nv.constant0._ZN7cutlass13device_kernelINS_4conv6kernel13ConvUniversalINS1_16ConvProblemShapeILNS1_8OperatorE0ELi2EEENS1_10collective14CollectiveConvINS1_47MainloopSm100TmaUmmaWarpSpecializedImplicitGemmILS5_0ELi6ELi2ELi1ELi2EN4cute5tupleIJNSA_1CILi1EEESD_SD_EEEEENSB_IJNSC_ILi128EEESG_NSB_IJNSC_ILi64EEEEEEEEENS_6half_tESK_NSA_8TiledMMAINSA_8MMA_AtomIJNSA_20SM100_MMA_F16BF16_SSISK_SK_fLi128ELi128ELNSA_4UMMA5MajorE0ELSP_0ELNSO_7ScaleInE0ELSQ_0EEEEEENSA_6LayoutISE_NSB_IJNSC_ILi0EEESU_SU_EEEEENSB_IJNSA_10UnderscoreESX_SX_EEEEENS7_6detail27Sm100ImplicitGemmTileTraitsINSA_20SM90_TMA_LOAD_IM2COLENSA_14ComposedLayoutINSA_7SwizzleILi3ELi4ELi3EEENSA_18smem_ptr_flag_bitsILi16EEENST_INSB_IJNSC_ILi8EEESH_EEENSB_IJSH_SD_EEEEEEEvEENS11_INSA_13SM90_TMA_LOADES1C_vEEEENS_8epilogue10collective18CollectiveEpilogueINS1H_23Sm100TmaWarpSpecializedILi4ELi2ELi32ELb1ELb0EEEJSJ_NSB_IJNST_ISG_SD_EENST_INSC_ILi32EEESD_EEEEESK_NSB_IJNSB_IJlllEEESD_SU_EEESK_S1R_NS1H_6fusion15FusionCallbacksIS1L_NS1S_17LinearCombinationISK_fSK_fLNS_15FloatRoundStyleE2EEESJ_S1P_JEEENSA_5SM1004TMEM4LOAD26SM100_TMEM_LOAD_32dp32b32xES12_NS13_INS14_ILi2ELi4ELi3EEES17_NST_INSB_IJS18_S1N_EEENSB_IJS1N_SD_EEEEEEENSA_39AutoVectorizingCopyWithAssumedAlignmentILi128EEENSA_21SM90_TMA_STORE_IM2COLES26_S28_S28_EEEvvEEEEvNT_6ParamsE:
	.zero		2944


//--------------------- SYMBOLS --------------------------

	.type		.nv.reservedSmem.offset0,@object
	.size		.nv.reservedSmem.offset0,0x4
	.type		.nv.reservedSmem.cap,@object
	.size		.nv.reservedSmem.cap,0x4
	.type		__assertfail,@function
